//
// Generated by NVIDIA NVVM Compiler
//
// Compiler Build ID: CL-36424714
// Cuda compilation tools, release 13.0, V13.0.88
// Based on NVVM 20.0.0
//

.version 9.0
.target sm_100
.address_size 64

	// .globl	_Z23FillWeightArrayV_KernelddPdf
.func  (.param .b64 func_retval0) __internal_accurate_pow
(
	.param .b64 __internal_accurate_pow_param_0,
	.param .b64 __internal_accurate_pow_param_1
)
;

.visible .entry _Z23FillWeightArrayV_KernelddPdf(
	.param .f64 _Z23FillWeightArrayV_KernelddPdf_param_0,
	.param .f64 _Z23FillWeightArrayV_KernelddPdf_param_1,
	.param .u64 .ptr .align 1 _Z23FillWeightArrayV_KernelddPdf_param_2,
	.param .f32 _Z23FillWeightArrayV_KernelddPdf_param_3
)
{
	.reg .pred 	%p<28>;
	.reg .b32 	%r<47>;
	.reg .b32 	%f<7>;
	.reg .b64 	%rd<5>;
	.reg .b64 	%fd<69>;

	ld.param.f64 	%fd19, [_Z23FillWeightArrayV_KernelddPdf_param_0];
	ld.param.u64 	%rd1, [_Z23FillWeightArrayV_KernelddPdf_param_2];
	ld.param.f32 	%f2, [_Z23FillWeightArrayV_KernelddPdf_param_3];
	mov.u32 	%r11, %ctaid.x;
	mov.u32 	%r12, %ntid.x;
	mov.u32 	%r13, %tid.x;
	mad.lo.s32 	%r1, %r11, %r12, %r13;
	cvt.rn.f32.s32 	%f3, %r1;
	setp.lt.f32 	%p1, %f2, %f3;
	@%p1 bra 	$L__BB0_15;
	cvt.f64.f32 	%fd20, %f2;
	sub.f64 	%fd21, %fd20, %fd19;
	setp.gt.f64 	%p2, %fd19, %fd21;
	selp.f64 	%fd1, %fd21, %fd19, %p2;
	cvt.rn.f64.s32 	%fd22, %r1;
	sub.f64 	%fd23, %fd22, %fd1;
	cvt.rzi.s32.f64 	%r2, %fd23;
	neg.s32 	%r14, %r2;
	cvt.rn.f64.s32 	%fd24, %r14;
	add.f64 	%fd25, %fd19, %fd24;
	cvt.rzi.s32.f64 	%r3, %fd25;
	setp.lt.s32 	%p3, %r3, 0;
	cvt.rn.f32.s32 	%f4, %r3;
	setp.leu.f32 	%p4, %f2, %f4;
	or.pred  	%p5, %p3, %p4;
	@%p5 bra 	$L__BB0_15;
	div.rn.f64 	%fd2, %fd1, 0d4018000000000000;
	cvt.rn.f32.s32 	%f5, %r2;
	cvt.f64.f32 	%fd26, %f5;
	{
	.reg .b32 %temp; 
	mov.b64 	{%temp, %r4}, %fd26;
	}
	mov.f64 	%fd27, 0d4000000000000000;
	{
	.reg .b32 %temp; 
	mov.b64 	{%temp, %r15}, %fd27;
	}
	and.b32  	%r6, %r15, 2146435072;
	setp.eq.s32 	%p6, %r6, 1062207488;
	abs.f64 	%fd28, %fd26;
	{ // callseq 0, 0
	.param .b64 param0;
	st.param.f64 	[param0], %fd28;
	.param .b64 param1;
	st.param.f64 	[param1], 0d4000000000000000;
	.param .b64 retval0;
	call.uni (retval0), 
	__internal_accurate_pow, 
	(
	param0, 
	param1
	);
	ld.param.f64 	%fd29, [retval0];
	} // callseq 0
	setp.lt.s32 	%p7, %r4, 0;
	neg.f64 	%fd31, %fd29;
	selp.f64 	%fd32, %fd31, %fd29, %p6;
	selp.f64 	%fd65, %fd32, %fd29, %p7;
	setp.ne.s32 	%p8, %r2, 0;
	@%p8 bra 	$L__BB0_4;
	setp.eq.s32 	%p9, %r6, 1062207488;
	selp.b32 	%r16, %r4, 0, %p9;
	setp.lt.s32 	%p10, %r15, 0;
	or.b32  	%r17, %r16, 2146435072;
	selp.b32 	%r18, %r17, %r16, %p10;
	mov.b32 	%r19, 0;
	mov.b64 	%fd65, {%r19, %r18};
$L__BB0_4:
	setp.eq.s32 	%p11, %r6, 1062207488;
	setp.eq.s32 	%p12, %r2, 1;
	neg.f64 	%fd33, %fd65;
	selp.f64 	%fd6, 0dBFF0000000000000, %fd33, %p12;
	{
	.reg .b32 %temp; 
	mov.b64 	{%temp, %r7}, %fd2;
	}
	abs.f64 	%fd7, %fd2;
	{ // callseq 1, 0
	.param .b64 param0;
	st.param.f64 	[param0], %fd7;
	.param .b64 param1;
	st.param.f64 	[param1], 0d4000000000000000;
	.param .b64 retval0;
	call.uni (retval0), 
	__internal_accurate_pow, 
	(
	param0, 
	param1
	);
	ld.param.f64 	%fd34, [retval0];
	} // callseq 1
	setp.lt.s32 	%p13, %r7, 0;
	neg.f64 	%fd36, %fd34;
	selp.f64 	%fd37, %fd36, %fd34, %p11;
	selp.f64 	%fd67, %fd37, %fd34, %p13;
	setp.neu.f64 	%p14, %fd2, 0d0000000000000000;
	@%p14 bra 	$L__BB0_6;
	setp.eq.s32 	%p15, %r6, 1062207488;
	selp.b32 	%r21, %r7, 0, %p15;
	setp.lt.s32 	%p16, %r15, 0;
	or.b32  	%r22, %r21, 2146435072;
	selp.b32 	%r23, %r22, %r21, %p16;
	mov.b32 	%r24, 0;
	mov.b64 	%fd67, {%r24, %r23};
$L__BB0_6:
	add.f64 	%fd38, %fd2, 0d4000000000000000;
	{
	.reg .b32 %temp; 
	mov.b64 	{%temp, %r25}, %fd38;
	}
	and.b32  	%r26, %r25, 2146435072;
	setp.ne.s32 	%p17, %r26, 2146435072;
	@%p17 bra 	$L__BB0_11;
	setp.num.f64 	%p18, %fd2, %fd2;
	@%p18 bra 	$L__BB0_9;
	mov.f64 	%fd39, 0d4000000000000000;
	add.rn.f64 	%fd67, %fd2, %fd39;
	bra.uni 	$L__BB0_11;
$L__BB0_9:
	setp.neu.f64 	%p19, %fd7, 0d7FF0000000000000;
	@%p19 bra 	$L__BB0_11;
	setp.lt.s32 	%p20, %r7, 0;
	setp.eq.s32 	%p21, %r6, 1062207488;
	setp.lt.s32 	%p22, %r15, 0;
	selp.b32 	%r28, 0, 2146435072, %p22;
	and.b32  	%r29, %r15, 2147483647;
	setp.ne.s32 	%p23, %r29, 1071644672;
	or.b32  	%r30, %r28, -2147483648;
	selp.b32 	%r31, %r30, %r28, %p23;
	selp.b32 	%r32, %r31, %r28, %p21;
	selp.b32 	%r33, %r32, %r28, %p20;
	mov.b32 	%r34, 0;
	mov.b64 	%fd67, {%r34, %r33};
$L__BB0_11:
	setp.eq.f64 	%p24, %fd2, 0d3FF0000000000000;
	selp.f64 	%fd40, 0d3FF0000000000000, %fd67, %p24;
	div.rn.f64 	%fd14, %fd6, %fd40;
	fma.rn.f64 	%fd41, %fd14, 0d3FF71547652B82FE, 0d4338000000000000;
	{
	.reg .b32 %temp; 
	mov.b64 	{%r8, %temp}, %fd41;
	}
	mov.f64 	%fd42, 0dC338000000000000;
	add.rn.f64 	%fd43, %fd41, %fd42;
	fma.rn.f64 	%fd44, %fd43, 0dBFE62E42FEFA39EF, %fd14;
	fma.rn.f64 	%fd45, %fd43, 0dBC7ABC9E3B39803F, %fd44;
	fma.rn.f64 	%fd46, %fd45, 0d3E5ADE1569CE2BDF, 0d3E928AF3FCA213EA;
	fma.rn.f64 	%fd47, %fd46, %fd45, 0d3EC71DEE62401315;
	fma.rn.f64 	%fd48, %fd47, %fd45, 0d3EFA01997C89EB71;
	fma.rn.f64 	%fd49, %fd48, %fd45, 0d3F2A01A014761F65;
	fma.rn.f64 	%fd50, %fd49, %fd45, 0d3F56C16C1852B7AF;
	fma.rn.f64 	%fd51, %fd50, %fd45, 0d3F81111111122322;
	fma.rn.f64 	%fd52, %fd51, %fd45, 0d3FA55555555502A1;
	fma.rn.f64 	%fd53, %fd52, %fd45, 0d3FC5555555555511;
	fma.rn.f64 	%fd54, %fd53, %fd45, 0d3FE000000000000B;
	fma.rn.f64 	%fd55, %fd54, %fd45, 0d3FF0000000000000;
	fma.rn.f64 	%fd56, %fd55, %fd45, 0d3FF0000000000000;
	{
	.reg .b32 %temp; 
	mov.b64 	{%r9, %temp}, %fd56;
	}
	{
	.reg .b32 %temp; 
	mov.b64 	{%temp, %r10}, %fd56;
	}
	shl.b32 	%r35, %r8, 20;
	add.s32 	%r36, %r35, %r10;
	mov.b64 	%fd68, {%r9, %r36};
	{
	.reg .b32 %temp; 
	mov.b64 	{%temp, %r37}, %fd14;
	}
	mov.b32 	%f6, %r37;
	abs.f32 	%f1, %f6;
	setp.lt.f32 	%p25, %f1, 0f4086232B;
	@%p25 bra 	$L__BB0_14;
	setp.lt.f64 	%p26, %fd14, 0d0000000000000000;
	add.f64 	%fd57, %fd14, 0d7FF0000000000000;
	selp.f64 	%fd68, 0d0000000000000000, %fd57, %p26;
	setp.geu.f32 	%p27, %f1, 0f40874800;
	@%p27 bra 	$L__BB0_14;
	shr.u32 	%r38, %r8, 31;
	add.s32 	%r39, %r8, %r38;
	shr.s32 	%r40, %r39, 1;
	shl.b32 	%r41, %r40, 20;
	add.s32 	%r42, %r10, %r41;
	mov.b64 	%fd58, {%r9, %r42};
	sub.s32 	%r43, %r8, %r40;
	shl.b32 	%r44, %r43, 20;
	add.s32 	%r45, %r44, 1072693248;
	mov.b32 	%r46, 0;
	mov.b64 	%fd59, {%r46, %r45};
	mul.f64 	%fd68, %fd59, %fd58;
$L__BB0_14:
	mul.f64 	%fd60, %fd2, 0d40040D931FF62705;
	rcp.rn.f64 	%fd61, %fd60;
	mul.f64 	%fd62, %fd61, %fd68;
	mul.f64 	%fd63, %fd62, 0d40C3880000000000;
	fma.rn.f64 	%fd64, %fd62, 0d40C3880000000000, %fd63;
	cvta.to.global.u64 	%rd2, %rd1;
	mul.wide.u32 	%rd3, %r3, 8;
	add.s64 	%rd4, %rd2, %rd3;
	st.global.f64 	[%rd4], %fd64;
$L__BB0_15:
	ret;

}
	// .globl	_Z27FillWeightArrayS_out_KernelddPdf
.visible .entry _Z27FillWeightArrayS_out_KernelddPdf(
	.param .f64 _Z27FillWeightArrayS_out_KernelddPdf_param_0,
	.param .f64 _Z27FillWeightArrayS_out_KernelddPdf_param_1,
	.param .u64 .ptr .align 1 _Z27FillWeightArrayS_out_KernelddPdf_param_2,
	.param .f32 _Z27FillWeightArrayS_out_KernelddPdf_param_3
)
{
	.reg .pred 	%p<74>;
	.reg .b32 	%r<77>;
	.reg .b32 	%f<4>;
	.reg .b64 	%rd<14>;
	.reg .b64 	%fd<106>;

	ld.param.f64 	%fd37, [_Z27FillWeightArrayS_out_KernelddPdf_param_0];
	ld.param.f64 	%fd38, [_Z27FillWeightArrayS_out_KernelddPdf_param_1];
	ld.param.u64 	%rd4, [_Z27FillWeightArrayS_out_KernelddPdf_param_2];
	ld.param.f32 	%f1, [_Z27FillWeightArrayS_out_KernelddPdf_param_3];
	cvta.to.global.u64 	%rd1, %rd4;
	mov.u32 	%r11, %ctaid.x;
	mov.u32 	%r12, %ntid.x;
	mov.u32 	%r13, %tid.x;
	mad.lo.s32 	%r1, %r11, %r12, %r13;
	cvt.rn.f32.s32 	%f2, %r1;
	setp.lt.f32 	%p6, %f1, %f2;
	@%p6 bra 	$L__BB1_38;
	cvt.f64.f32 	%fd39, %f1;
	sub.f64 	%fd1, %fd39, %fd37;
	fma.rn.f64 	%fd2, %fd38, 0d4000000000000000, 0d4000000000000000;
	fma.rn.f64 	%fd3, %fd38, 0d4000000000000000, 0d3FF0000000000000;
	div.rn.f64 	%fd4, %fd2, %fd3;
	{
	.reg .b32 %temp; 
	mov.b64 	{%temp, %r2}, %fd1;
	}
	{
	.reg .b32 %temp; 
	mov.b64 	{%temp, %r3}, %fd4;
	}
	shr.u32 	%r14, %r3, 20;
	and.b32  	%r15, %r14, 2047;
	add.s32 	%r16, %r15, -1012;
	mov.b64 	%rd5, %fd4;
	shl.b64 	%rd2, %rd5, %r16;
	setp.eq.s64 	%p5, %rd2, -9223372036854775808;
	abs.f64 	%fd5, %fd1;
	setp.neu.f64 	%p7, %fd1, 0d0000000000000000;
	@%p7 bra 	$L__BB1_3;
	setp.eq.s64 	%p10, %rd2, -9223372036854775808;
	abs.f64 	%fd47, %fd4;
	setp.neu.f64 	%p11, %fd47, 0d3FE0000000000000;
	and.pred  	%p3, %p11, %p10;
	selp.b32 	%r17, %r2, 0, %p3;
	setp.lt.s32 	%p12, %r3, 0;
	or.b32  	%r18, %r17, 2146435072;
	selp.b32 	%r19, %r18, %r17, %p12;
	mov.b32 	%r20, 0;
	mov.b64 	%fd100, {%r20, %r19};
	bra.uni 	$L__BB1_4;
$L__BB1_3:
	{ // callseq 2, 0
	.param .b64 param0;
	st.param.f64 	[param0], %fd5;
	.param .b64 param1;
	st.param.f64 	[param1], %fd4;
	.param .b64 retval0;
	call.uni (retval0), 
	__internal_accurate_pow, 
	(
	param0, 
	param1
	);
	ld.param.f64 	%fd40, [retval0];
	} // callseq 2
	setp.lt.s32 	%p8, %r2, 0;
	cvt.rzi.f64.f64 	%fd42, %fd4;
	setp.neu.f64 	%p9, %fd4, %fd42;
	neg.f64 	%fd43, %fd40;
	selp.f64 	%fd44, %fd43, %fd40, %p5;
	selp.f64 	%fd45, %fd44, %fd40, %p8;
	selp.f64 	%fd46, 0dFFF8000000000000, %fd45, %p8;
	selp.f64 	%fd100, %fd46, %fd45, %p9;
	mov.pred 	%p3, %p5;
$L__BB1_4:
	add.f64 	%fd48, %fd4, %fd1;
	{
	.reg .b32 %temp; 
	mov.b64 	{%temp, %r21}, %fd48;
	}
	and.b32  	%r22, %r21, 2146435072;
	setp.ne.s32 	%p13, %r22, 2146435072;
	@%p13 bra 	$L__BB1_11;
	setp.num.f64 	%p14, %fd1, %fd4;
	@%p14 bra 	$L__BB1_7;
	add.rn.f64 	%fd100, %fd1, %fd4;
	bra.uni 	$L__BB1_11;
$L__BB1_7:
	abs.f64 	%fd49, %fd4;
	setp.neu.f64 	%p15, %fd49, 0d7FF0000000000000;
	@%p15 bra 	$L__BB1_9;
	setp.gt.f64 	%p20, %fd5, 0d3FF0000000000000;
	selp.b32 	%r30, 2146435072, 0, %p20;
	setp.lt.s32 	%p21, %r3, 0;
	xor.b32  	%r31, %r30, 2146435072;
	selp.b32 	%r32, %r31, %r30, %p21;
	setp.eq.f64 	%p22, %fd1, 0dBFF0000000000000;
	selp.b32 	%r33, 1072693248, %r32, %p22;
	mov.b32 	%r34, 0;
	mov.b64 	%fd100, {%r34, %r33};
	bra.uni 	$L__BB1_11;
$L__BB1_9:
	setp.neu.f64 	%p16, %fd5, 0d7FF0000000000000;
	@%p16 bra 	$L__BB1_11;
	setp.lt.s32 	%p17, %r2, 0;
	setp.lt.s32 	%p18, %r3, 0;
	selp.b32 	%r23, 0, 2146435072, %p18;
	and.b32  	%r24, %r3, 2147483647;
	setp.ne.s32 	%p19, %r24, 1071644672;
	or.b32  	%r25, %r23, -2147483648;
	selp.b32 	%r26, %r25, %r23, %p19;
	selp.b32 	%r27, %r26, %r23, %p3;
	selp.b32 	%r28, %r27, %r23, %p17;
	mov.b32 	%r29, 0;
	mov.b64 	%fd100, {%r29, %r28};
$L__BB1_11:
	{
	.reg .b32 %temp; 
	mov.b64 	{%temp, %r4}, %fd37;
	}
	abs.f64 	%fd13, %fd37;
	setp.neu.f64 	%p23, %fd37, 0d0000000000000000;
	@%p23 bra 	$L__BB1_13;
	setp.eq.s64 	%p27, %rd2, -9223372036854775808;
	abs.f64 	%fd57, %fd4;
	setp.neu.f64 	%p28, %fd57, 0d3FE0000000000000;
	and.pred  	%p5, %p28, %p27;
	selp.b32 	%r35, %r4, 0, %p5;
	setp.lt.s32 	%p29, %r3, 0;
	or.b32  	%r36, %r35, 2146435072;
	selp.b32 	%r37, %r36, %r35, %p29;
	mov.b32 	%r38, 0;
	mov.b64 	%fd102, {%r38, %r37};
	bra.uni 	$L__BB1_14;
$L__BB1_13:
	{ // callseq 3, 0
	.param .b64 param0;
	st.param.f64 	[param0], %fd13;
	.param .b64 param1;
	st.param.f64 	[param1], %fd4;
	.param .b64 retval0;
	call.uni (retval0), 
	__internal_accurate_pow, 
	(
	param0, 
	param1
	);
	ld.param.f64 	%fd50, [retval0];
	} // callseq 3
	setp.lt.s32 	%p24, %r4, 0;
	cvt.rzi.f64.f64 	%fd52, %fd4;
	setp.neu.f64 	%p25, %fd4, %fd52;
	neg.f64 	%fd53, %fd50;
	setp.eq.s64 	%p26, %rd2, -9223372036854775808;
	selp.f64 	%fd54, %fd53, %fd50, %p26;
	selp.f64 	%fd55, %fd54, %fd50, %p24;
	selp.f64 	%fd56, 0dFFF8000000000000, %fd55, %p25;
	selp.f64 	%fd102, %fd56, %fd55, %p24;
$L__BB1_14:
	add.f64 	%fd58, %fd37, %fd4;
	{
	.reg .b32 %temp; 
	mov.b64 	{%temp, %r39}, %fd58;
	}
	and.b32  	%r40, %r39, 2146435072;
	setp.ne.s32 	%p30, %r40, 2146435072;
	@%p30 bra 	$L__BB1_21;
	setp.num.f64 	%p31, %fd37, %fd4;
	@%p31 bra 	$L__BB1_17;
	add.rn.f64 	%fd102, %fd37, %fd4;
	bra.uni 	$L__BB1_21;
$L__BB1_17:
	abs.f64 	%fd59, %fd4;
	setp.neu.f64 	%p32, %fd59, 0d7FF0000000000000;
	@%p32 bra 	$L__BB1_19;
	setp.gt.f64 	%p37, %fd13, 0d3FF0000000000000;
	selp.b32 	%r48, 2146435072, 0, %p37;
	setp.lt.s32 	%p38, %r3, 0;
	xor.b32  	%r49, %r48, 2146435072;
	selp.b32 	%r50, %r49, %r48, %p38;
	setp.eq.f64 	%p39, %fd37, 0dBFF0000000000000;
	selp.b32 	%r51, 1072693248, %r50, %p39;
	mov.b32 	%r52, 0;
	mov.b64 	%fd102, {%r52, %r51};
	bra.uni 	$L__BB1_21;
$L__BB1_19:
	setp.neu.f64 	%p33, %fd13, 0d7FF0000000000000;
	@%p33 bra 	$L__BB1_21;
	setp.lt.s32 	%p34, %r4, 0;
	setp.lt.s32 	%p35, %r3, 0;
	selp.b32 	%r41, 0, 2146435072, %p35;
	and.b32  	%r42, %r3, 2147483647;
	setp.ne.s32 	%p36, %r42, 1071644672;
	or.b32  	%r43, %r41, -2147483648;
	selp.b32 	%r44, %r43, %r41, %p36;
	selp.b32 	%r45, %r44, %r41, %p5;
	selp.b32 	%r46, %r45, %r41, %p34;
	mov.b32 	%r47, 0;
	mov.b64 	%fd102, {%r47, %r46};
$L__BB1_21:
	setp.eq.f64 	%p40, %fd4, 0d0000000000000000;
	setp.eq.f64 	%p41, %fd37, 0d3FF0000000000000;
	selp.f64 	%fd60, 0d3FF0000000000000, %fd102, %p40;
	selp.f64 	%fd61, 0d3FF0000000000000, %fd60, %p41;
	mul.f64 	%fd21, %fd3, %fd61;
	cvt.rn.f64.s32 	%fd62, %r1;
	sub.f64 	%fd63, %fd37, %fd62;
	cvt.rzi.s32.f64 	%r5, %fd63;
	cvt.rn.f64.s32 	%fd64, %r5;
	sub.f64 	%fd65, %fd37, %fd64;
	add.f64 	%fd66, %fd65, 0dBFF0000000000000;
	cvt.rzi.s32.f64 	%r6, %fd66;
	setp.lt.s32 	%p42, %r6, 0;
	cvt.rn.f32.s32 	%f3, %r6;
	setp.leu.f32 	%p43, %f1, %f3;
	or.pred  	%p44, %p42, %p43;
	@%p44 bra 	$L__BB1_38;
	setp.gt.s32 	%p45, %r5, -1;
	@%p45 bra 	$L__BB1_29;
	neg.f64 	%fd82, %fd2;
	setp.eq.f64 	%p60, %fd4, 0d0000000000000000;
	setp.eq.f64 	%p61, %fd1, 0d3FF0000000000000;
	selp.f64 	%fd83, 0d3FF0000000000000, %fd100, %p61;
	selp.f64 	%fd84, 0d3FF0000000000000, %fd83, %p60;
	mul.f64 	%fd85, %fd3, %fd84;
	div.rn.f64 	%fd22, %fd82, %fd85;
	neg.s32 	%r7, %r5;
	rcp.rn.f64 	%fd23, %fd3;
	cvt.rn.f64.u32 	%fd24, %r7;
	{
	.reg .b32 %temp; 
	mov.b64 	{%temp, %r67}, %fd24;
	}
	{
	.reg .b32 %temp; 
	mov.b64 	{%temp, %r8}, %fd23;
	}
	shr.u32 	%r68, %r8, 20;
	and.b32  	%r69, %r68, 2047;
	add.s32 	%r70, %r69, -1012;
	mov.b64 	%rd9, %fd23;
	shl.b64 	%rd10, %rd9, %r70;
	setp.eq.s64 	%p62, %rd10, -9223372036854775808;
	{ // callseq 5, 0
	.param .b64 param0;
	st.param.f64 	[param0], %fd24;
	.param .b64 param1;
	st.param.f64 	[param1], %fd23;
	.param .b64 retval0;
	call.uni (retval0), 
	__internal_accurate_pow, 
	(
	param0, 
	param1
	);
	ld.param.f64 	%fd86, [retval0];
	} // callseq 5
	setp.lt.s32 	%p63, %r67, 0;
	neg.f64 	%fd88, %fd86;
	selp.f64 	%fd89, %fd88, %fd86, %p62;
	selp.f64 	%fd90, %fd89, %fd86, %p63;
	cvt.rzi.f64.f64 	%fd91, %fd23;
	setp.neu.f64 	%p64, %fd23, %fd91;
	selp.f64 	%fd92, 0dFFF8000000000000, %fd90, %p64;
	selp.f64 	%fd103, %fd92, %fd90, %p63;
	add.f64 	%fd93, %fd23, %fd24;
	{
	.reg .b32 %temp; 
	mov.b64 	{%temp, %r71}, %fd93;
	}
	and.b32  	%r72, %r71, 2146435072;
	setp.ne.s32 	%p65, %r72, 2146435072;
	@%p65 bra 	$L__BB1_28;
	setp.num.f64 	%p66, %fd23, %fd23;
	@%p66 bra 	$L__BB1_26;
	add.rn.f64 	%fd103, %fd24, %fd23;
	bra.uni 	$L__BB1_28;
$L__BB1_26:
	abs.f64 	%fd94, %fd23;
	setp.neu.f64 	%p67, %fd94, 0d7FF0000000000000;
	@%p67 bra 	$L__BB1_28;
	setp.gt.u32 	%p68, %r7, 1;
	selp.b32 	%r73, 2146435072, 0, %p68;
	setp.lt.s32 	%p69, %r8, 0;
	xor.b32  	%r74, %r73, 2146435072;
	selp.b32 	%r75, %r74, %r73, %p69;
	mov.b32 	%r76, 0;
	mov.b64 	%fd103, {%r76, %r75};
$L__BB1_28:
	setp.eq.s32 	%p70, %r5, -1;
	setp.eq.f64 	%p71, %fd23, 0d0000000000000000;
	selp.f64 	%fd95, 0d3FF0000000000000, %fd103, %p71;
	selp.f64 	%fd96, 0d3FF0000000000000, %fd95, %p70;
	mul.f64 	%fd97, %fd22, %fd96;
	mul.f64 	%fd98, %fd97, 0d40C3880000000000;
	mul.wide.u32 	%rd12, %r6, 8;
	add.s64 	%rd13, %rd1, %rd12;
	st.global.f64 	[%rd13], %fd98;
	bra.uni 	$L__BB1_38;
$L__BB1_29:
	rcp.rn.f64 	%fd29, %fd3;
	cvt.rn.f64.u32 	%fd30, %r5;
	{
	.reg .b32 %temp; 
	mov.b64 	{%temp, %r9}, %fd30;
	}
	{
	.reg .b32 %temp; 
	mov.b64 	{%temp, %r10}, %fd29;
	}
	shr.u32 	%r53, %r10, 20;
	and.b32  	%r54, %r53, 2047;
	add.s32 	%r55, %r54, -1012;
	mov.b64 	%rd6, %fd29;
	shl.b64 	%rd3, %rd6, %r55;
	setp.ne.s32 	%p46, %r5, 0;
	@%p46 bra 	$L__BB1_31;
	setp.eq.s64 	%p50, %rd3, -9223372036854775808;
	abs.f64 	%fd74, %fd29;
	setp.neu.f64 	%p51, %fd74, 0d3FE0000000000000;
	selp.b32 	%r56, %r9, 0, %p50;
	selp.b32 	%r57, %r56, 0, %p51;
	setp.lt.s32 	%p52, %r10, 0;
	or.b32  	%r58, %r57, 2146435072;
	selp.b32 	%r59, %r58, %r57, %p52;
	mov.b32 	%r60, 0;
	mov.b64 	%fd105, {%r60, %r59};
	bra.uni 	$L__BB1_32;
$L__BB1_31:
	{ // callseq 4, 0
	.param .b64 param0;
	st.param.f64 	[param0], %fd30;
	.param .b64 param1;
	st.param.f64 	[param1], %fd29;
	.param .b64 retval0;
	call.uni (retval0), 
	__internal_accurate_pow, 
	(
	param0, 
	param1
	);
	ld.param.f64 	%fd67, [retval0];
	} // callseq 4
	setp.lt.s32 	%p47, %r9, 0;
	cvt.rzi.f64.f64 	%fd69, %fd29;
	setp.neu.f64 	%p48, %fd29, %fd69;
	neg.f64 	%fd70, %fd67;
	setp.eq.s64 	%p49, %rd3, -9223372036854775808;
	selp.f64 	%fd71, %fd70, %fd67, %p49;
	selp.f64 	%fd72, %fd71, %fd67, %p47;
	selp.f64 	%fd73, 0dFFF8000000000000, %fd72, %p48;
	selp.f64 	%fd105, %fd73, %fd72, %p47;
$L__BB1_32:
	add.f64 	%fd75, %fd29, %fd30;
	{
	.reg .b32 %temp; 
	mov.b64 	{%temp, %r61}, %fd75;
	}
	and.b32  	%r62, %r61, 2146435072;
	setp.ne.s32 	%p53, %r62, 2146435072;
	@%p53 bra 	$L__BB1_37;
	setp.num.f64 	%p54, %fd29, %fd29;
	@%p54 bra 	$L__BB1_35;
	add.rn.f64 	%fd105, %fd30, %fd29;
	bra.uni 	$L__BB1_37;
$L__BB1_35:
	abs.f64 	%fd76, %fd29;
	setp.neu.f64 	%p55, %fd76, 0d7FF0000000000000;
	@%p55 bra 	$L__BB1_37;
	setp.gt.u32 	%p56, %r5, 1;
	selp.b32 	%r63, 2146435072, 0, %p56;
	setp.lt.s32 	%p57, %r10, 0;
	xor.b32  	%r64, %r63, 2146435072;
	selp.b32 	%r65, %r64, %r63, %p57;
	mov.b32 	%r66, 0;
	mov.b64 	%fd105, {%r66, %r65};
$L__BB1_37:
	setp.eq.s32 	%p58, %r5, 1;
	setp.eq.f64 	%p59, %fd29, 0d0000000000000000;
	selp.f64 	%fd77, 0d3FF0000000000000, %fd105, %p59;
	selp.f64 	%fd78, 0d3FF0000000000000, %fd77, %p58;
	div.rn.f64 	%fd79, %fd2, %fd21;
	mul.f64 	%fd80, %fd79, %fd78;
	mul.f64 	%fd81, %fd80, 0d40C3880000000000;
	mul.wide.u32 	%rd7, %r6, 8;
	add.s64 	%rd8, %rd1, %rd7;
	st.global.f64 	[%rd8], %fd81;
$L__BB1_38:
	ret;

}
	// .globl	_Z27FillWeightArrayG_out_KernelddPdf
.visible .entry _Z27FillWeightArrayG_out_KernelddPdf(
	.param .f64 _Z27FillWeightArrayG_out_KernelddPdf_param_0,
	.param .f64 _Z27FillWeightArrayG_out_KernelddPdf_param_1,
	.param .u64 .ptr .align 1 _Z27FillWeightArrayG_out_KernelddPdf_param_2,
	.param .f32 _Z27FillWeightArrayG_out_KernelddPdf_param_3
)
{
	.reg .pred 	%p<74>;
	.reg .b32 	%r<77>;
	.reg .b32 	%f<5>;
	.reg .b64 	%rd<14>;
	.reg .b64 	%fd<107>;

	ld.param.f64 	%fd38, [_Z27FillWeightArrayG_out_KernelddPdf_param_0];
	ld.param.f64 	%fd39, [_Z27FillWeightArrayG_out_KernelddPdf_param_1];
	ld.param.u64 	%rd4, [_Z27FillWeightArrayG_out_KernelddPdf_param_2];
	ld.param.f32 	%f2, [_Z27FillWeightArrayG_out_KernelddPdf_param_3];
	cvta.to.global.u64 	%rd1, %rd4;
	mov.u32 	%r10, %ctaid.x;
	mov.u32 	%r11, %ntid.x;
	mov.u32 	%r12, %tid.x;
	mad.lo.s32 	%r13, %r10, %r11, %r12;
	cvt.rn.f32.s32 	%f1, %r13;
	setp.lt.f32 	%p6, %f2, %f1;
	@%p6 bra 	$L__BB2_38;
	cvt.f64.f32 	%fd40, %f2;
	sub.f64 	%fd1, %fd40, %fd38;
	fma.rn.f64 	%fd2, %fd39, 0d4000000000000000, 0d4000000000000000;
	fma.rn.f64 	%fd3, %fd39, 0d4000000000000000, 0d3FF0000000000000;
	div.rn.f64 	%fd4, %fd2, %fd3;
	{
	.reg .b32 %temp; 
	mov.b64 	{%temp, %r1}, %fd1;
	}
	{
	.reg .b32 %temp; 
	mov.b64 	{%temp, %r2}, %fd4;
	}
	shr.u32 	%r14, %r2, 20;
	and.b32  	%r15, %r14, 2047;
	add.s32 	%r16, %r15, -1012;
	mov.b64 	%rd5, %fd4;
	shl.b64 	%rd2, %rd5, %r16;
	setp.eq.s64 	%p5, %rd2, -9223372036854775808;
	abs.f64 	%fd5, %fd1;
	setp.neu.f64 	%p7, %fd1, 0d0000000000000000;
	@%p7 bra 	$L__BB2_3;
	setp.eq.s64 	%p10, %rd2, -9223372036854775808;
	abs.f64 	%fd48, %fd4;
	setp.neu.f64 	%p11, %fd48, 0d3FE0000000000000;
	and.pred  	%p3, %p11, %p10;
	selp.b32 	%r17, %r1, 0, %p3;
	setp.lt.s32 	%p12, %r2, 0;
	or.b32  	%r18, %r17, 2146435072;
	selp.b32 	%r19, %r18, %r17, %p12;
	mov.b32 	%r20, 0;
	mov.b64 	%fd101, {%r20, %r19};
	bra.uni 	$L__BB2_4;
$L__BB2_3:
	{ // callseq 6, 0
	.param .b64 param0;
	st.param.f64 	[param0], %fd5;
	.param .b64 param1;
	st.param.f64 	[param1], %fd4;
	.param .b64 retval0;
	call.uni (retval0), 
	__internal_accurate_pow, 
	(
	param0, 
	param1
	);
	ld.param.f64 	%fd41, [retval0];
	} // callseq 6
	setp.lt.s32 	%p8, %r1, 0;
	cvt.rzi.f64.f64 	%fd43, %fd4;
	setp.neu.f64 	%p9, %fd4, %fd43;
	neg.f64 	%fd44, %fd41;
	selp.f64 	%fd45, %fd44, %fd41, %p5;
	selp.f64 	%fd46, %fd45, %fd41, %p8;
	selp.f64 	%fd47, 0dFFF8000000000000, %fd46, %p8;
	selp.f64 	%fd101, %fd47, %fd46, %p9;
	mov.pred 	%p3, %p5;
$L__BB2_4:
	add.f64 	%fd49, %fd4, %fd1;
	{
	.reg .b32 %temp; 
	mov.b64 	{%temp, %r21}, %fd49;
	}
	and.b32  	%r22, %r21, 2146435072;
	setp.ne.s32 	%p13, %r22, 2146435072;
	@%p13 bra 	$L__BB2_11;
	setp.num.f64 	%p14, %fd1, %fd4;
	@%p14 bra 	$L__BB2_7;
	add.rn.f64 	%fd101, %fd1, %fd4;
	bra.uni 	$L__BB2_11;
$L__BB2_7:
	abs.f64 	%fd50, %fd4;
	setp.neu.f64 	%p15, %fd50, 0d7FF0000000000000;
	@%p15 bra 	$L__BB2_9;
	setp.gt.f64 	%p20, %fd5, 0d3FF0000000000000;
	selp.b32 	%r30, 2146435072, 0, %p20;
	setp.lt.s32 	%p21, %r2, 0;
	xor.b32  	%r31, %r30, 2146435072;
	selp.b32 	%r32, %r31, %r30, %p21;
	setp.eq.f64 	%p22, %fd1, 0dBFF0000000000000;
	selp.b32 	%r33, 1072693248, %r32, %p22;
	mov.b32 	%r34, 0;
	mov.b64 	%fd101, {%r34, %r33};
	bra.uni 	$L__BB2_11;
$L__BB2_9:
	setp.neu.f64 	%p16, %fd5, 0d7FF0000000000000;
	@%p16 bra 	$L__BB2_11;
	setp.lt.s32 	%p17, %r1, 0;
	setp.lt.s32 	%p18, %r2, 0;
	selp.b32 	%r23, 0, 2146435072, %p18;
	and.b32  	%r24, %r2, 2147483647;
	setp.ne.s32 	%p19, %r24, 1071644672;
	or.b32  	%r25, %r23, -2147483648;
	selp.b32 	%r26, %r25, %r23, %p19;
	selp.b32 	%r27, %r26, %r23, %p3;
	selp.b32 	%r28, %r27, %r23, %p17;
	mov.b32 	%r29, 0;
	mov.b64 	%fd101, {%r29, %r28};
$L__BB2_11:
	{
	.reg .b32 %temp; 
	mov.b64 	{%temp, %r3}, %fd38;
	}
	abs.f64 	%fd13, %fd38;
	setp.neu.f64 	%p23, %fd38, 0d0000000000000000;
	@%p23 bra 	$L__BB2_13;
	setp.eq.s64 	%p27, %rd2, -9223372036854775808;
	abs.f64 	%fd58, %fd4;
	setp.neu.f64 	%p28, %fd58, 0d3FE0000000000000;
	and.pred  	%p5, %p28, %p27;
	selp.b32 	%r35, %r3, 0, %p5;
	setp.lt.s32 	%p29, %r2, 0;
	or.b32  	%r36, %r35, 2146435072;
	selp.b32 	%r37, %r36, %r35, %p29;
	mov.b32 	%r38, 0;
	mov.b64 	%fd103, {%r38, %r37};
	bra.uni 	$L__BB2_14;
$L__BB2_13:
	{ // callseq 7, 0
	.param .b64 param0;
	st.param.f64 	[param0], %fd13;
	.param .b64 param1;
	st.param.f64 	[param1], %fd4;
	.param .b64 retval0;
	call.uni (retval0), 
	__internal_accurate_pow, 
	(
	param0, 
	param1
	);
	ld.param.f64 	%fd51, [retval0];
	} // callseq 7
	setp.lt.s32 	%p24, %r3, 0;
	cvt.rzi.f64.f64 	%fd53, %fd4;
	setp.neu.f64 	%p25, %fd4, %fd53;
	neg.f64 	%fd54, %fd51;
	setp.eq.s64 	%p26, %rd2, -9223372036854775808;
	selp.f64 	%fd55, %fd54, %fd51, %p26;
	selp.f64 	%fd56, %fd55, %fd51, %p24;
	selp.f64 	%fd57, 0dFFF8000000000000, %fd56, %p25;
	selp.f64 	%fd103, %fd57, %fd56, %p24;
$L__BB2_14:
	add.f64 	%fd59, %fd38, %fd4;
	{
	.reg .b32 %temp; 
	mov.b64 	{%temp, %r39}, %fd59;
	}
	and.b32  	%r40, %r39, 2146435072;
	setp.ne.s32 	%p30, %r40, 2146435072;
	@%p30 bra 	$L__BB2_21;
	setp.num.f64 	%p31, %fd38, %fd4;
	@%p31 bra 	$L__BB2_17;
	add.rn.f64 	%fd103, %fd38, %fd4;
	bra.uni 	$L__BB2_21;
$L__BB2_17:
	abs.f64 	%fd60, %fd4;
	setp.neu.f64 	%p32, %fd60, 0d7FF0000000000000;
	@%p32 bra 	$L__BB2_19;
	setp.gt.f64 	%p37, %fd13, 0d3FF0000000000000;
	selp.b32 	%r48, 2146435072, 0, %p37;
	setp.lt.s32 	%p38, %r2, 0;
	xor.b32  	%r49, %r48, 2146435072;
	selp.b32 	%r50, %r49, %r48, %p38;
	setp.eq.f64 	%p39, %fd38, 0dBFF0000000000000;
	selp.b32 	%r51, 1072693248, %r50, %p39;
	mov.b32 	%r52, 0;
	mov.b64 	%fd103, {%r52, %r51};
	bra.uni 	$L__BB2_21;
$L__BB2_19:
	setp.neu.f64 	%p33, %fd13, 0d7FF0000000000000;
	@%p33 bra 	$L__BB2_21;
	setp.lt.s32 	%p34, %r3, 0;
	setp.lt.s32 	%p35, %r2, 0;
	selp.b32 	%r41, 0, 2146435072, %p35;
	and.b32  	%r42, %r2, 2147483647;
	setp.ne.s32 	%p36, %r42, 1071644672;
	or.b32  	%r43, %r41, -2147483648;
	selp.b32 	%r44, %r43, %r41, %p36;
	selp.b32 	%r45, %r44, %r41, %p5;
	selp.b32 	%r46, %r45, %r41, %p34;
	mov.b32 	%r47, 0;
	mov.b64 	%fd103, {%r47, %r46};
$L__BB2_21:
	setp.eq.f64 	%p40, %fd4, 0d0000000000000000;
	setp.eq.f64 	%p41, %fd38, 0d3FF0000000000000;
	selp.f64 	%fd61, 0d3FF0000000000000, %fd103, %p40;
	selp.f64 	%fd21, 0d3FF0000000000000, %fd61, %p41;
	sub.f32 	%f3, %f1, %f2;
	cvt.f64.f32 	%fd62, %f3;
	add.f64 	%fd63, %fd38, %fd62;
	cvt.rzi.s32.f64 	%r4, %fd63;
	cvt.rn.f64.s32 	%fd64, %r4;
	sub.f64 	%fd65, %fd38, %fd64;
	add.f64 	%fd66, %fd65, 0dBFF0000000000000;
	cvt.rzi.s32.f64 	%r5, %fd66;
	setp.lt.s32 	%p42, %r5, 0;
	cvt.rn.f32.s32 	%f4, %r5;
	setp.leu.f32 	%p43, %f2, %f4;
	or.pred  	%p44, %p42, %p43;
	@%p44 bra 	$L__BB2_38;
	setp.gt.s32 	%p45, %r4, -1;
	@%p45 bra 	$L__BB2_29;
	neg.f64 	%fd83, %fd2;
	setp.eq.f64 	%p60, %fd4, 0d0000000000000000;
	setp.eq.f64 	%p61, %fd1, 0d3FF0000000000000;
	selp.f64 	%fd84, 0d3FF0000000000000, %fd101, %p61;
	selp.f64 	%fd85, 0d3FF0000000000000, %fd84, %p60;
	mul.f64 	%fd86, %fd3, %fd85;
	div.rn.f64 	%fd22, %fd83, %fd86;
	neg.s32 	%r6, %r4;
	rcp.rn.f64 	%fd23, %fd3;
	cvt.rn.f64.u32 	%fd24, %r6;
	{
	.reg .b32 %temp; 
	mov.b64 	{%temp, %r67}, %fd24;
	}
	{
	.reg .b32 %temp; 
	mov.b64 	{%temp, %r7}, %fd23;
	}
	shr.u32 	%r68, %r7, 20;
	and.b32  	%r69, %r68, 2047;
	add.s32 	%r70, %r69, -1012;
	mov.b64 	%rd9, %fd23;
	shl.b64 	%rd10, %rd9, %r70;
	setp.eq.s64 	%p62, %rd10, -9223372036854775808;
	{ // callseq 9, 0
	.param .b64 param0;
	st.param.f64 	[param0], %fd24;
	.param .b64 param1;
	st.param.f64 	[param1], %fd23;
	.param .b64 retval0;
	call.uni (retval0), 
	__internal_accurate_pow, 
	(
	param0, 
	param1
	);
	ld.param.f64 	%fd87, [retval0];
	} // callseq 9
	setp.lt.s32 	%p63, %r67, 0;
	neg.f64 	%fd89, %fd87;
	selp.f64 	%fd90, %fd89, %fd87, %p62;
	selp.f64 	%fd91, %fd90, %fd87, %p63;
	cvt.rzi.f64.f64 	%fd92, %fd23;
	setp.neu.f64 	%p64, %fd23, %fd92;
	selp.f64 	%fd93, 0dFFF8000000000000, %fd91, %p63;
	selp.f64 	%fd104, %fd93, %fd91, %p64;
	add.f64 	%fd94, %fd23, %fd24;
	{
	.reg .b32 %temp; 
	mov.b64 	{%temp, %r71}, %fd94;
	}
	and.b32  	%r72, %r71, 2146435072;
	setp.ne.s32 	%p65, %r72, 2146435072;
	@%p65 bra 	$L__BB2_28;
	setp.num.f64 	%p66, %fd23, %fd23;
	@%p66 bra 	$L__BB2_26;
	add.rn.f64 	%fd104, %fd24, %fd23;
	bra.uni 	$L__BB2_28;
$L__BB2_26:
	abs.f64 	%fd95, %fd23;
	setp.neu.f64 	%p67, %fd95, 0d7FF0000000000000;
	@%p67 bra 	$L__BB2_28;
	setp.gt.u32 	%p68, %r6, 1;
	selp.b32 	%r73, 2146435072, 0, %p68;
	setp.lt.s32 	%p69, %r7, 0;
	xor.b32  	%r74, %r73, 2146435072;
	selp.b32 	%r75, %r74, %r73, %p69;
	mov.b32 	%r76, 0;
	mov.b64 	%fd104, {%r76, %r75};
$L__BB2_28:
	setp.eq.s32 	%p70, %r4, -1;
	setp.eq.f64 	%p71, %fd23, 0d0000000000000000;
	selp.f64 	%fd96, 0d3FF0000000000000, %fd104, %p70;
	selp.f64 	%fd97, 0d3FF0000000000000, %fd96, %p71;
	mul.f64 	%fd98, %fd22, %fd97;
	mul.f64 	%fd99, %fd98, 0dC0C3880000000000;
	mul.wide.u32 	%rd12, %r5, 8;
	add.s64 	%rd13, %rd1, %rd12;
	st.global.f64 	[%rd13], %fd99;
	bra.uni 	$L__BB2_38;
$L__BB2_29:
	neg.f64 	%fd67, %fd2;
	mul.f64 	%fd68, %fd3, %fd21;
	div.rn.f64 	%fd29, %fd67, %fd68;
	rcp.rn.f64 	%fd30, %fd3;
	cvt.rn.f64.u32 	%fd31, %r4;
	{
	.reg .b32 %temp; 
	mov.b64 	{%temp, %r8}, %fd31;
	}
	{
	.reg .b32 %temp; 
	mov.b64 	{%temp, %r9}, %fd30;
	}
	shr.u32 	%r53, %r9, 20;
	and.b32  	%r54, %r53, 2047;
	add.s32 	%r55, %r54, -1012;
	mov.b64 	%rd6, %fd30;
	shl.b64 	%rd3, %rd6, %r55;
	setp.ne.s32 	%p46, %r4, 0;
	@%p46 bra 	$L__BB2_31;
	setp.eq.s64 	%p50, %rd3, -9223372036854775808;
	abs.f64 	%fd76, %fd30;
	setp.neu.f64 	%p51, %fd76, 0d3FE0000000000000;
	selp.b32 	%r56, %r8, 0, %p50;
	selp.b32 	%r57, %r56, 0, %p51;
	setp.lt.s32 	%p52, %r9, 0;
	or.b32  	%r58, %r57, 2146435072;
	selp.b32 	%r59, %r58, %r57, %p52;
	mov.b32 	%r60, 0;
	mov.b64 	%fd106, {%r60, %r59};
	bra.uni 	$L__BB2_32;
$L__BB2_31:
	{ // callseq 8, 0
	.param .b64 param0;
	st.param.f64 	[param0], %fd31;
	.param .b64 param1;
	st.param.f64 	[param1], %fd30;
	.param .b64 retval0;
	call.uni (retval0), 
	__internal_accurate_pow, 
	(
	param0, 
	param1
	);
	ld.param.f64 	%fd69, [retval0];
	} // callseq 8
	setp.lt.s32 	%p47, %r8, 0;
	cvt.rzi.f64.f64 	%fd71, %fd30;
	setp.neu.f64 	%p48, %fd30, %fd71;
	neg.f64 	%fd72, %fd69;
	setp.eq.s64 	%p49, %rd3, -9223372036854775808;
	selp.f64 	%fd73, %fd72, %fd69, %p49;
	selp.f64 	%fd74, %fd73, %fd69, %p47;
	selp.f64 	%fd75, 0dFFF8000000000000, %fd74, %p47;
	selp.f64 	%fd106, %fd75, %fd74, %p48;
$L__BB2_32:
	add.f64 	%fd77, %fd30, %fd31;
	{
	.reg .b32 %temp; 
	mov.b64 	{%temp, %r61}, %fd77;
	}
	and.b32  	%r62, %r61, 2146435072;
	setp.ne.s32 	%p53, %r62, 2146435072;
	@%p53 bra 	$L__BB2_37;
	setp.num.f64 	%p54, %fd30, %fd30;
	@%p54 bra 	$L__BB2_35;
	add.rn.f64 	%fd106, %fd31, %fd30;
	bra.uni 	$L__BB2_37;
$L__BB2_35:
	abs.f64 	%fd78, %fd30;
	setp.neu.f64 	%p55, %fd78, 0d7FF0000000000000;
	@%p55 bra 	$L__BB2_37;
	setp.gt.u32 	%p56, %r4, 1;
	selp.b32 	%r63, 2146435072, 0, %p56;
	setp.lt.s32 	%p57, %r9, 0;
	xor.b32  	%r64, %r63, 2146435072;
	selp.b32 	%r65, %r64, %r63, %p57;
	mov.b32 	%r66, 0;
	mov.b64 	%fd106, {%r66, %r65};
$L__BB2_37:
	setp.eq.s32 	%p58, %r4, 1;
	setp.eq.f64 	%p59, %fd30, 0d0000000000000000;
	selp.f64 	%fd79, 0d3FF0000000000000, %fd106, %p58;
	selp.f64 	%fd80, 0d3FF0000000000000, %fd79, %p59;
	mul.f64 	%fd81, %fd29, %fd80;
	mul.f64 	%fd82, %fd81, 0d40C3880000000000;
	mul.wide.u32 	%rd7, %r5, 8;
	add.s64 	%rd8, %rd1, %rd7;
	st.global.f64 	[%rd8], %fd82;
$L__BB2_38:
	ret;

}
	// .globl	_Z38Statistical_SVGsum_Fill_Category_LableiPdS_S_PiS_S_S_S_iiS0_
.visible .entry _Z38Statistical_SVGsum_Fill_Category_LableiPdS_S_PiS_S_S_S_iiS0_(
	.param .u32 _Z38Statistical_SVGsum_Fill_Category_LableiPdS_S_PiS_S_S_S_iiS0__param_0,
	.param .u64 .ptr .align 1 _Z38Statistical_SVGsum_Fill_Category_LableiPdS_S_PiS_S_S_S_iiS0__param_1,
	.param .u64 .ptr .align 1 _Z38Statistical_SVGsum_Fill_Category_LableiPdS_S_PiS_S_S_S_iiS0__param_2,
	.param .u64 .ptr .align 1 _Z38Statistical_SVGsum_Fill_Category_LableiPdS_S_PiS_S_S_S_iiS0__param_3,
	.param .u64 .ptr .align 1 _Z38Statistical_SVGsum_Fill_Category_LableiPdS_S_PiS_S_S_S_iiS0__param_4,
	.param .u64 .ptr .align 1 _Z38Statistical_SVGsum_Fill_Category_LableiPdS_S_PiS_S_S_S_iiS0__param_5,
	.param .u64 .ptr .align 1 _Z38Statistical_SVGsum_Fill_Category_LableiPdS_S_PiS_S_S_S_iiS0__param_6,
	.param .u64 .ptr .align 1 _Z38Statistical_SVGsum_Fill_Category_LableiPdS_S_PiS_S_S_S_iiS0__param_7,
	.param .u64 .ptr .align 1 _Z38Statistical_SVGsum_Fill_Category_LableiPdS_S_PiS_S_S_S_iiS0__param_8,
	.param .u32 _Z38Statistical_SVGsum_Fill_Category_LableiPdS_S_PiS_S_S_S_iiS0__param_9,
	.param .u32 _Z38Statistical_SVGsum_Fill_Category_LableiPdS_S_PiS_S_S_S_iiS0__param_10,
	.param .u64 .ptr .align 1 _Z38Statistical_SVGsum_Fill_Category_LableiPdS_S_PiS_S_S_S_iiS0__param_11
)
{
	.reg .pred 	%p<24>;
	.reg .b32 	%r<54>;
	.reg .b64 	%rd<69>;
	.reg .b64 	%fd<132>;

	ld.param.u32 	%r28, [_Z38Statistical_SVGsum_Fill_Category_LableiPdS_S_PiS_S_S_S_iiS0__param_0];
	ld.param.u64 	%rd22, [_Z38Statistical_SVGsum_Fill_Category_LableiPdS_S_PiS_S_S_S_iiS0__param_1];
	ld.param.u64 	%rd23, [_Z38Statistical_SVGsum_Fill_Category_LableiPdS_S_PiS_S_S_S_iiS0__param_2];
	ld.param.u64 	%rd24, [_Z38Statistical_SVGsum_Fill_Category_LableiPdS_S_PiS_S_S_S_iiS0__param_3];
	ld.param.u64 	%rd25, [_Z38Statistical_SVGsum_Fill_Category_LableiPdS_S_PiS_S_S_S_iiS0__param_4];
	ld.param.u64 	%rd26, [_Z38Statistical_SVGsum_Fill_Category_LableiPdS_S_PiS_S_S_S_iiS0__param_5];
	ld.param.u64 	%rd27, [_Z38Statistical_SVGsum_Fill_Category_LableiPdS_S_PiS_S_S_S_iiS0__param_6];
	ld.param.u64 	%rd28, [_Z38Statistical_SVGsum_Fill_Category_LableiPdS_S_PiS_S_S_S_iiS0__param_7];
	ld.param.u64 	%rd29, [_Z38Statistical_SVGsum_Fill_Category_LableiPdS_S_PiS_S_S_S_iiS0__param_8];
	ld.param.u32 	%r26, [_Z38Statistical_SVGsum_Fill_Category_LableiPdS_S_PiS_S_S_S_iiS0__param_9];
	ld.param.u32 	%r27, [_Z38Statistical_SVGsum_Fill_Category_LableiPdS_S_PiS_S_S_S_iiS0__param_10];
	ld.param.u64 	%rd30, [_Z38Statistical_SVGsum_Fill_Category_LableiPdS_S_PiS_S_S_S_iiS0__param_11];
	cvta.to.global.u64 	%rd1, %rd29;
	cvta.to.global.u64 	%rd2, %rd28;
	cvta.to.global.u64 	%rd3, %rd27;
	cvta.to.global.u64 	%rd4, %rd30;
	mov.u32 	%r29, %ctaid.x;
	mov.u32 	%r30, %ntid.x;
	mov.u32 	%r31, %tid.x;
	mad.lo.s32 	%r1, %r29, %r30, %r31;
	setp.ge.s32 	%p1, %r1, %r28;
	@%p1 bra 	$L__BB3_32;
	cvta.to.global.u64 	%rd31, %rd22;
	cvta.to.global.u64 	%rd32, %rd23;
	cvta.to.global.u64 	%rd33, %rd24;
	cvta.to.global.u64 	%rd34, %rd26;
	mul.wide.s32 	%rd35, %r1, 8;
	add.s64 	%rd5, %rd31, %rd35;
	mov.b64 	%rd36, 0;
	st.global.u64 	[%rd5], %rd36;
	add.s64 	%rd6, %rd32, %rd35;
	st.global.u64 	[%rd6], %rd36;
	add.s64 	%rd7, %rd33, %rd35;
	st.global.u64 	[%rd7], %rd36;
	add.s64 	%rd8, %rd34, %rd35;
	st.global.u64 	[%rd8], %rd36;
	mov.f64 	%fd117, 0d0000000000000000;
	min.s32 	%r32, %r27, %r26;
	setp.lt.s32 	%p2, %r32, 1;
	@%p2 bra 	$L__BB3_25;
	and.b32  	%r2, %r26, 3;
	and.b32  	%r3, %r26, 2147483644;
	and.b32  	%r4, %r26, 1;
	neg.s32 	%r5, %r3;
	shl.b32 	%r6, %r27, 2;
	mul.lo.s32 	%r7, %r27, 3;
	shl.b32 	%r8, %r27, 1;
	mov.b32 	%r47, 0;
	mov.f64 	%fd117, 0d0000000000000000;
$L__BB3_3:
	setp.lt.u32 	%p3, %r26, 4;
	mov.b32 	%r53, 0;
	@%p3 bra 	$L__BB3_14;
	add.s64 	%rd67, %rd3, 16;
	add.s64 	%rd66, %rd2, 16;
	add.s64 	%rd65, %rd1, 16;
	mul.wide.u32 	%rd37, %r47, 4;
	add.s64 	%rd68, %rd4, %rd37;
	add.s32 	%r50, %r7, %r47;
	add.s32 	%r49, %r8, %r47;
	add.s32 	%r48, %r27, %r47;
	mov.u32 	%r51, %r5;
$L__BB3_5:
	.pragma "nounroll";
	ld.global.u32 	%r35, [%rd68];
	setp.ne.s32 	%p4, %r1, %r35;
	@%p4 bra 	$L__BB3_7;
	ld.global.f64 	%fd35, [%rd67+-16];
	ld.global.f64 	%fd36, [%rd5];
	add.f64 	%fd37, %fd35, %fd36;
	st.global.f64 	[%rd5], %fd37;
	ld.global.f64 	%fd38, [%rd66+-16];
	ld.global.f64 	%fd39, [%rd6];
	add.f64 	%fd40, %fd38, %fd39;
	st.global.f64 	[%rd6], %fd40;
	ld.global.f64 	%fd41, [%rd65+-16];
	ld.global.f64 	%fd42, [%rd7];
	add.f64 	%fd43, %fd41, %fd42;
	st.global.f64 	[%rd7], %fd43;
	ld.global.f64 	%fd44, [%rd8];
	add.f64 	%fd117, %fd44, 0d3FF0000000000000;
	st.global.f64 	[%rd8], %fd117;
$L__BB3_7:
	mul.wide.u32 	%rd38, %r48, 4;
	add.s64 	%rd39, %rd4, %rd38;
	ld.global.u32 	%r36, [%rd39];
	setp.ne.s32 	%p5, %r1, %r36;
	@%p5 bra 	$L__BB3_9;
	ld.global.f64 	%fd45, [%rd67+-8];
	ld.global.f64 	%fd46, [%rd5];
	add.f64 	%fd47, %fd45, %fd46;
	st.global.f64 	[%rd5], %fd47;
	ld.global.f64 	%fd48, [%rd66+-8];
	ld.global.f64 	%fd49, [%rd6];
	add.f64 	%fd50, %fd48, %fd49;
	st.global.f64 	[%rd6], %fd50;
	ld.global.f64 	%fd51, [%rd65+-8];
	ld.global.f64 	%fd52, [%rd7];
	add.f64 	%fd53, %fd51, %fd52;
	st.global.f64 	[%rd7], %fd53;
	ld.global.f64 	%fd54, [%rd8];
	add.f64 	%fd117, %fd54, 0d3FF0000000000000;
	st.global.f64 	[%rd8], %fd117;
$L__BB3_9:
	mul.wide.u32 	%rd40, %r49, 4;
	add.s64 	%rd41, %rd4, %rd40;
	ld.global.u32 	%r37, [%rd41];
	setp.ne.s32 	%p6, %r1, %r37;
	@%p6 bra 	$L__BB3_11;
	ld.global.f64 	%fd55, [%rd67];
	ld.global.f64 	%fd56, [%rd5];
	add.f64 	%fd57, %fd55, %fd56;
	st.global.f64 	[%rd5], %fd57;
	ld.global.f64 	%fd58, [%rd66];
	ld.global.f64 	%fd59, [%rd6];
	add.f64 	%fd60, %fd58, %fd59;
	st.global.f64 	[%rd6], %fd60;
	ld.global.f64 	%fd61, [%rd65];
	ld.global.f64 	%fd62, [%rd7];
	add.f64 	%fd63, %fd61, %fd62;
	st.global.f64 	[%rd7], %fd63;
	ld.global.f64 	%fd64, [%rd8];
	add.f64 	%fd117, %fd64, 0d3FF0000000000000;
	st.global.f64 	[%rd8], %fd117;
$L__BB3_11:
	mul.wide.u32 	%rd42, %r50, 4;
	add.s64 	%rd43, %rd4, %rd42;
	ld.global.u32 	%r38, [%rd43];
	setp.ne.s32 	%p7, %r1, %r38;
	@%p7 bra 	$L__BB3_13;
	ld.global.f64 	%fd65, [%rd67+8];
	ld.global.f64 	%fd66, [%rd5];
	add.f64 	%fd67, %fd65, %fd66;
	st.global.f64 	[%rd5], %fd67;
	ld.global.f64 	%fd68, [%rd66+8];
	ld.global.f64 	%fd69, [%rd6];
	add.f64 	%fd70, %fd68, %fd69;
	st.global.f64 	[%rd6], %fd70;
	ld.global.f64 	%fd71, [%rd65+8];
	ld.global.f64 	%fd72, [%rd7];
	add.f64 	%fd73, %fd71, %fd72;
	st.global.f64 	[%rd7], %fd73;
	ld.global.f64 	%fd74, [%rd8];
	add.f64 	%fd117, %fd74, 0d3FF0000000000000;
	st.global.f64 	[%rd8], %fd117;
$L__BB3_13:
	add.s32 	%r51, %r51, 4;
	mul.wide.u32 	%rd44, %r6, 4;
	add.s64 	%rd68, %rd68, %rd44;
	add.s32 	%r50, %r50, %r6;
	add.s32 	%r49, %r49, %r6;
	add.s32 	%r48, %r48, %r6;
	add.s64 	%rd67, %rd67, 32;
	add.s64 	%rd66, %rd66, 32;
	add.s64 	%rd65, %rd65, 32;
	setp.ne.s32 	%p8, %r51, 0;
	mov.u32 	%r53, %r3;
	@%p8 bra 	$L__BB3_5;
$L__BB3_14:
	setp.eq.s32 	%p9, %r2, 0;
	@%p9 bra 	$L__BB3_24;
	setp.eq.s32 	%p10, %r2, 1;
	@%p10 bra 	$L__BB3_21;
	mad.lo.s32 	%r22, %r53, %r27, %r47;
	mul.wide.u32 	%rd45, %r22, 4;
	add.s64 	%rd46, %rd4, %rd45;
	ld.global.u32 	%r39, [%rd46];
	setp.ne.s32 	%p11, %r1, %r39;
	@%p11 bra 	$L__BB3_18;
	mul.wide.u32 	%rd47, %r53, 8;
	add.s64 	%rd48, %rd3, %rd47;
	ld.global.f64 	%fd75, [%rd48];
	ld.global.f64 	%fd76, [%rd5];
	add.f64 	%fd77, %fd75, %fd76;
	st.global.f64 	[%rd5], %fd77;
	add.s64 	%rd49, %rd2, %rd47;
	ld.global.f64 	%fd78, [%rd49];
	ld.global.f64 	%fd79, [%rd6];
	add.f64 	%fd80, %fd78, %fd79;
	st.global.f64 	[%rd6], %fd80;
	add.s64 	%rd50, %rd1, %rd47;
	ld.global.f64 	%fd81, [%rd50];
	ld.global.f64 	%fd82, [%rd7];
	add.f64 	%fd83, %fd81, %fd82;
	st.global.f64 	[%rd7], %fd83;
	ld.global.f64 	%fd84, [%rd8];
	add.f64 	%fd117, %fd84, 0d3FF0000000000000;
	st.global.f64 	[%rd8], %fd117;
$L__BB3_18:
	add.s32 	%r40, %r22, %r27;
	mul.wide.u32 	%rd51, %r40, 4;
	add.s64 	%rd52, %rd4, %rd51;
	ld.global.u32 	%r41, [%rd52];
	setp.ne.s32 	%p12, %r1, %r41;
	@%p12 bra 	$L__BB3_20;
	mul.wide.u32 	%rd53, %r53, 8;
	add.s64 	%rd54, %rd3, %rd53;
	ld.global.f64 	%fd85, [%rd54+8];
	ld.global.f64 	%fd86, [%rd5];
	add.f64 	%fd87, %fd85, %fd86;
	st.global.f64 	[%rd5], %fd87;
	add.s64 	%rd55, %rd2, %rd53;
	ld.global.f64 	%fd88, [%rd55+8];
	ld.global.f64 	%fd89, [%rd6];
	add.f64 	%fd90, %fd88, %fd89;
	st.global.f64 	[%rd6], %fd90;
	add.s64 	%rd56, %rd1, %rd53;
	ld.global.f64 	%fd91, [%rd56+8];
	ld.global.f64 	%fd92, [%rd7];
	add.f64 	%fd93, %fd91, %fd92;
	st.global.f64 	[%rd7], %fd93;
	ld.global.f64 	%fd94, [%rd8];
	add.f64 	%fd117, %fd94, 0d3FF0000000000000;
	st.global.f64 	[%rd8], %fd117;
$L__BB3_20:
	add.s32 	%r53, %r53, 2;
$L__BB3_21:
	setp.eq.s32 	%p13, %r4, 0;
	@%p13 bra 	$L__BB3_24;
	mad.lo.s32 	%r42, %r53, %r27, %r47;
	mul.wide.u32 	%rd57, %r42, 4;
	add.s64 	%rd58, %rd4, %rd57;
	ld.global.u32 	%r43, [%rd58];
	setp.ne.s32 	%p14, %r1, %r43;
	@%p14 bra 	$L__BB3_24;
	mul.wide.u32 	%rd59, %r53, 8;
	add.s64 	%rd60, %rd3, %rd59;
	ld.global.f64 	%fd95, [%rd60];
	ld.global.f64 	%fd96, [%rd5];
	add.f64 	%fd97, %fd95, %fd96;
	st.global.f64 	[%rd5], %fd97;
	add.s64 	%rd61, %rd2, %rd59;
	ld.global.f64 	%fd98, [%rd61];
	ld.global.f64 	%fd99, [%rd6];
	add.f64 	%fd100, %fd98, %fd99;
	st.global.f64 	[%rd6], %fd100;
	add.s64 	%rd62, %rd1, %rd59;
	ld.global.f64 	%fd101, [%rd62];
	ld.global.f64 	%fd102, [%rd7];
	add.f64 	%fd103, %fd101, %fd102;
	st.global.f64 	[%rd7], %fd103;
	ld.global.f64 	%fd104, [%rd8];
	add.f64 	%fd117, %fd104, 0d3FF0000000000000;
	st.global.f64 	[%rd8], %fd117;
$L__BB3_24:
	add.s32 	%r47, %r47, 1;
	setp.ne.s32 	%p15, %r47, %r27;
	@%p15 bra 	$L__BB3_3;
$L__BB3_25:
	ld.global.f64 	%fd105, [%rd5];
	div.rn.f64 	%fd106, %fd105, %fd117;
	st.global.f64 	[%rd5], %fd106;
	ld.global.f64 	%fd107, [%rd6];
	ld.global.f64 	%fd108, [%rd8];
	div.rn.f64 	%fd109, %fd107, %fd108;
	st.global.f64 	[%rd6], %fd109;
	ld.global.f64 	%fd110, [%rd7];
	ld.global.f64 	%fd111, [%rd8];
	div.rn.f64 	%fd129, %fd110, %fd111;
	st.global.f64 	[%rd7], %fd129;
	ld.global.f64 	%fd130, [%rd5];
	ld.global.f64 	%fd131, [%rd6];
	setp.ltu.f64 	%p16, %fd130, %fd131;
	setp.ltu.f64 	%p17, %fd130, %fd129;
	or.pred  	%p18, %p16, %p17;
	cvta.to.global.u64 	%rd63, %rd25;
	mul.wide.s32 	%rd64, %r1, 4;
	add.s64 	%rd21, %rd63, %rd64;
	@%p18 bra 	$L__BB3_27;
	mov.b32 	%r44, 3;
	st.global.u32 	[%rd21], %r44;
	ld.global.f64 	%fd129, [%rd7];
	ld.global.f64 	%fd131, [%rd6];
	ld.global.f64 	%fd130, [%rd5];
$L__BB3_27:
	setp.ltu.f64 	%p19, %fd129, %fd131;
	setp.ltu.f64 	%p20, %fd129, %fd130;
	or.pred  	%p21, %p19, %p20;
	@%p21 bra 	$L__BB3_29;
	mov.b32 	%r45, 1;
	st.global.u32 	[%rd21], %r45;
	ld.global.f64 	%fd131, [%rd6];
	ld.global.f64 	%fd130, [%rd5];
$L__BB3_29:
	setp.ltu.f64 	%p22, %fd131, %fd130;
	@%p22 bra 	$L__BB3_32;
	ld.global.f64 	%fd114, [%rd7];
	setp.ltu.f64 	%p23, %fd131, %fd114;
	@%p23 bra 	$L__BB3_32;
	mov.b32 	%r46, 2;
	st.global.u32 	[%rd21], %r46;
$L__BB3_32:
	ret;

}
	// .globl	_Z19Fill_Category_LablePdS_S_Pi
.visible .entry _Z19Fill_Category_LablePdS_S_Pi(
	.param .u64 .ptr .align 1 _Z19Fill_Category_LablePdS_S_Pi_param_0,
	.param .u64 .ptr .align 1 _Z19Fill_Category_LablePdS_S_Pi_param_1,
	.param .u64 .ptr .align 1 _Z19Fill_Category_LablePdS_S_Pi_param_2,
	.param .u64 .ptr .align 1 _Z19Fill_Category_LablePdS_S_Pi_param_3
)
{
	.reg .pred 	%p<8>;
	.reg .b32 	%r<8>;
	.reg .b64 	%rd<15>;
	.reg .b64 	%fd<20>;

	ld.param.u64 	%rd5, [_Z19Fill_Category_LablePdS_S_Pi_param_0];
	ld.param.u64 	%rd6, [_Z19Fill_Category_LablePdS_S_Pi_param_1];
	ld.param.u64 	%rd7, [_Z19Fill_Category_LablePdS_S_Pi_param_2];
	ld.param.u64 	%rd8, [_Z19Fill_Category_LablePdS_S_Pi_param_3];
	cvta.to.global.u64 	%rd9, %rd8;
	cvta.to.global.u64 	%rd10, %rd7;
	cvta.to.global.u64 	%rd11, %rd6;
	cvta.to.global.u64 	%rd12, %rd5;
	mov.u32 	%r1, %ctaid.x;
	mov.u32 	%r2, %ntid.x;
	mov.u32 	%r3, %tid.x;
	mad.lo.s32 	%r4, %r1, %r2, %r3;
	mul.wide.s32 	%rd13, %r4, 8;
	add.s64 	%rd1, %rd12, %rd13;
	ld.global.f64 	%fd18, [%rd1];
	add.s64 	%rd2, %rd11, %rd13;
	ld.global.f64 	%fd19, [%rd2];
	setp.ltu.f64 	%p1, %fd18, %fd19;
	add.s64 	%rd3, %rd10, %rd13;
	mul.wide.s32 	%rd14, %r4, 4;
	add.s64 	%rd4, %rd9, %rd14;
	ld.global.f64 	%fd15, [%rd3];
	@%p1 bra 	$L__BB4_3;
	setp.ltu.f64 	%p2, %fd18, %fd15;
	@%p2 bra 	$L__BB4_3;
	mov.b32 	%r5, 3;
	st.global.u32 	[%rd4], %r5;
	ld.global.f64 	%fd19, [%rd2];
	ld.global.f64 	%fd18, [%rd1];
	ld.global.f64 	%fd15, [%rd3];
$L__BB4_3:
	setp.ltu.f64 	%p3, %fd15, %fd19;
	setp.ltu.f64 	%p4, %fd15, %fd18;
	or.pred  	%p5, %p3, %p4;
	@%p5 bra 	$L__BB4_5;
	mov.b32 	%r6, 1;
	st.global.u32 	[%rd4], %r6;
	ld.global.f64 	%fd19, [%rd2];
	ld.global.f64 	%fd18, [%rd1];
$L__BB4_5:
	setp.ltu.f64 	%p6, %fd19, %fd18;
	@%p6 bra 	$L__BB4_8;
	ld.global.f64 	%fd14, [%rd3];
	setp.ltu.f64 	%p7, %fd19, %fd14;
	@%p7 bra 	$L__BB4_8;
	mov.b32 	%r7, 2;
	st.global.u32 	[%rd4], %r7;
$L__BB4_8:
	ret;

}
.func  (.param .b64 func_retval0) __internal_accurate_pow(
	.param .b64 __internal_accurate_pow_param_0,
	.param .b64 __internal_accurate_pow_param_1
)
{
	.reg .pred 	%p<8>;
	.reg .b32 	%r<49>;
	.reg .b32 	%f<3>;
	.reg .b64 	%fd<109>;

	ld.param.f64 	%fd10, [__internal_accurate_pow_param_0];
	ld.param.f64 	%fd11, [__internal_accurate_pow_param_1];
	{
	.reg .b32 %temp; 
	mov.b64 	{%temp, %r46}, %fd10;
	}
	{
	.reg .b32 %temp; 
	mov.b64 	{%r45, %temp}, %fd10;
	}
	shr.u32 	%r47, %r46, 20;
	setp.gt.u32 	%p1, %r46, 1048575;
	@%p1 bra 	$L__BB5_2;
	mul.f64 	%fd12, %fd10, 0d4350000000000000;
	{
	.reg .b32 %temp; 
	mov.b64 	{%temp, %r46}, %fd12;
	}
	{
	.reg .b32 %temp; 
	mov.b64 	{%r45, %temp}, %fd12;
	}
	shr.u32 	%r16, %r46, 20;
	add.s32 	%r47, %r16, -54;
$L__BB5_2:
	add.s32 	%r48, %r47, -1023;
	and.b32  	%r17, %r46, -2146435073;
	or.b32  	%r18, %r17, 1072693248;
	mov.b64 	%fd107, {%r45, %r18};
	setp.lt.u32 	%p2, %r18, 1073127583;
	@%p2 bra 	$L__BB5_4;
	{
	.reg .b32 %temp; 
	mov.b64 	{%r19, %temp}, %fd107;
	}
	{
	.reg .b32 %temp; 
	mov.b64 	{%temp, %r20}, %fd107;
	}
	add.s32 	%r21, %r20, -1048576;
	mov.b64 	%fd107, {%r19, %r21};
	add.s32 	%r48, %r47, -1022;
$L__BB5_4:
	add.f64 	%fd13, %fd107, 0dBFF0000000000000;
	add.f64 	%fd14, %fd107, 0d3FF0000000000000;
	rcp.approx.ftz.f64 	%fd15, %fd14;
	neg.f64 	%fd16, %fd14;
	fma.rn.f64 	%fd17, %fd16, %fd15, 0d3FF0000000000000;
	fma.rn.f64 	%fd18, %fd17, %fd17, %fd17;
	fma.rn.f64 	%fd19, %fd18, %fd15, %fd15;
	mul.f64 	%fd20, %fd13, %fd19;
	fma.rn.f64 	%fd21, %fd13, %fd19, %fd20;
	mul.f64 	%fd22, %fd21, %fd21;
	fma.rn.f64 	%fd23, %fd22, 0d3EB0F5FF7D2CAFE2, 0d3ED0F5D241AD3B5A;
	fma.rn.f64 	%fd24, %fd23, %fd22, 0d3EF3B20A75488A3F;
	fma.rn.f64 	%fd25, %fd24, %fd22, 0d3F1745CDE4FAECD5;
	fma.rn.f64 	%fd26, %fd25, %fd22, 0d3F3C71C7258A578B;
	fma.rn.f64 	%fd27, %fd26, %fd22, 0d3F6249249242B910;
	fma.rn.f64 	%fd28, %fd27, %fd22, 0d3F89999999999DFB;
	sub.f64 	%fd29, %fd13, %fd21;
	add.f64 	%fd30, %fd29, %fd29;
	neg.f64 	%fd31, %fd21;
	fma.rn.f64 	%fd32, %fd31, %fd13, %fd30;
	mul.f64 	%fd33, %fd19, %fd32;
	fma.rn.f64 	%fd34, %fd22, %fd28, 0d3FB5555555555555;
	mov.f64 	%fd35, 0d3FB5555555555555;
	sub.f64 	%fd36, %fd35, %fd34;
	fma.rn.f64 	%fd37, %fd22, %fd28, %fd36;
	add.f64 	%fd38, %fd37, 0dBC46A4CB00B9E7B0;
	add.f64 	%fd39, %fd34, %fd38;
	sub.f64 	%fd40, %fd34, %fd39;
	add.f64 	%fd41, %fd38, %fd40;
	mul.rn.f64 	%fd42, %fd21, %fd21;
	neg.f64 	%fd43, %fd42;
	fma.rn.f64 	%fd44, %fd21, %fd21, %fd43;
	{
	.reg .b32 %temp; 
	mov.b64 	{%r22, %temp}, %fd33;
	}
	{
	.reg .b32 %temp; 
	mov.b64 	{%temp, %r23}, %fd33;
	}
	add.s32 	%r24, %r23, 1048576;
	mov.b64 	%fd45, {%r22, %r24};
	fma.rn.f64 	%fd46, %fd21, %fd45, %fd44;
	mul.rn.f64 	%fd47, %fd42, %fd21;
	neg.f64 	%fd48, %fd47;
	fma.rn.f64 	%fd49, %fd42, %fd21, %fd48;
	fma.rn.f64 	%fd50, %fd42, %fd33, %fd49;
	fma.rn.f64 	%fd51, %fd46, %fd21, %fd50;
	mul.rn.f64 	%fd52, %fd39, %fd47;
	neg.f64 	%fd53, %fd52;
	fma.rn.f64 	%fd54, %fd39, %fd47, %fd53;
	fma.rn.f64 	%fd55, %fd39, %fd51, %fd54;
	fma.rn.f64 	%fd56, %fd41, %fd47, %fd55;
	add.f64 	%fd57, %fd52, %fd56;
	sub.f64 	%fd58, %fd52, %fd57;
	add.f64 	%fd59, %fd56, %fd58;
	add.f64 	%fd60, %fd21, %fd57;
	sub.f64 	%fd61, %fd21, %fd60;
	add.f64 	%fd62, %fd57, %fd61;
	add.f64 	%fd63, %fd59, %fd62;
	add.f64 	%fd64, %fd33, %fd63;
	add.f64 	%fd65, %fd60, %fd64;
	sub.f64 	%fd66, %fd60, %fd65;
	add.f64 	%fd67, %fd64, %fd66;
	xor.b32  	%r25, %r48, -2147483648;
	mov.b32 	%r26, 1127219200;
	mov.b64 	%fd68, {%r25, %r26};
	mov.b32 	%r27, -2147483648;
	mov.b64 	%fd69, {%r27, %r26};
	sub.f64 	%fd70, %fd68, %fd69;
	fma.rn.f64 	%fd71, %fd70, 0d3FE62E42FEFA39EF, %fd65;
	fma.rn.f64 	%fd72, %fd70, 0dBFE62E42FEFA39EF, %fd71;
	sub.f64 	%fd73, %fd72, %fd65;
	sub.f64 	%fd74, %fd67, %fd73;
	fma.rn.f64 	%fd75, %fd70, 0d3C7ABC9E3B39803F, %fd74;
	add.f64 	%fd76, %fd71, %fd75;
	sub.f64 	%fd77, %fd71, %fd76;
	add.f64 	%fd78, %fd75, %fd77;
	{
	.reg .b32 %temp; 
	mov.b64 	{%temp, %r28}, %fd11;
	}
	{
	.reg .b32 %temp; 
	mov.b64 	{%r29, %temp}, %fd11;
	}
	shl.b32 	%r30, %r28, 1;
	setp.gt.u32 	%p3, %r30, -33554433;
	and.b32  	%r31, %r28, -15728641;
	selp.b32 	%r32, %r31, %r28, %p3;
	mov.b64 	%fd79, {%r29, %r32};
	mul.rn.f64 	%fd80, %fd76, %fd79;
	neg.f64 	%fd81, %fd80;
	fma.rn.f64 	%fd82, %fd76, %fd79, %fd81;
	fma.rn.f64 	%fd83, %fd78, %fd79, %fd82;
	add.f64 	%fd4, %fd80, %fd83;
	sub.f64 	%fd84, %fd80, %fd4;
	add.f64 	%fd5, %fd83, %fd84;
	fma.rn.f64 	%fd85, %fd4, 0d3FF71547652B82FE, 0d4338000000000000;
	{
	.reg .b32 %temp; 
	mov.b64 	{%r13, %temp}, %fd85;
	}
	mov.f64 	%fd86, 0dC338000000000000;
	add.rn.f64 	%fd87, %fd85, %fd86;
	fma.rn.f64 	%fd88, %fd87, 0dBFE62E42FEFA39EF, %fd4;
	fma.rn.f64 	%fd89, %fd87, 0dBC7ABC9E3B39803F, %fd88;
	fma.rn.f64 	%fd90, %fd89, 0d3E5ADE1569CE2BDF, 0d3E928AF3FCA213EA;
	fma.rn.f64 	%fd91, %fd90, %fd89, 0d3EC71DEE62401315;
	fma.rn.f64 	%fd92, %fd91, %fd89, 0d3EFA01997C89EB71;
	fma.rn.f64 	%fd93, %fd92, %fd89, 0d3F2A01A014761F65;
	fma.rn.f64 	%fd94, %fd93, %fd89, 0d3F56C16C1852B7AF;
	fma.rn.f64 	%fd95, %fd94, %fd89, 0d3F81111111122322;
	fma.rn.f64 	%fd96, %fd95, %fd89, 0d3FA55555555502A1;
	fma.rn.f64 	%fd97, %fd96, %fd89, 0d3FC5555555555511;
	fma.rn.f64 	%fd98, %fd97, %fd89, 0d3FE000000000000B;
	fma.rn.f64 	%fd99, %fd98, %fd89, 0d3FF0000000000000;
	fma.rn.f64 	%fd100, %fd99, %fd89, 0d3FF0000000000000;
	{
	.reg .b32 %temp; 
	mov.b64 	{%r14, %temp}, %fd100;
	}
	{
	.reg .b32 %temp; 
	mov.b64 	{%temp, %r15}, %fd100;
	}
	shl.b32 	%r33, %r13, 20;
	add.s32 	%r34, %r33, %r15;
	mov.b64 	%fd108, {%r14, %r34};
	{
	.reg .b32 %temp; 
	mov.b64 	{%temp, %r35}, %fd4;
	}
	mov.b32 	%f2, %r35;
	abs.f32 	%f1, %f2;
	setp.lt.f32 	%p4, %f1, 0f4086232B;
	@%p4 bra 	$L__BB5_7;
	setp.lt.f64 	%p5, %fd4, 0d0000000000000000;
	add.f64 	%fd101, %fd4, 0d7FF0000000000000;
	selp.f64 	%fd108, 0d0000000000000000, %fd101, %p5;
	setp.geu.f32 	%p6, %f1, 0f40874800;
	@%p6 bra 	$L__BB5_7;
	shr.u32 	%r36, %r13, 31;
	add.s32 	%r37, %r13, %r36;
	shr.s32 	%r38, %r37, 1;
	shl.b32 	%r39, %r38, 20;
	add.s32 	%r40, %r15, %r39;
	mov.b64 	%fd102, {%r14, %r40};
	sub.s32 	%r41, %r13, %r38;
	shl.b32 	%r42, %r41, 20;
	add.s32 	%r43, %r42, 1072693248;
	mov.b32 	%r44, 0;
	mov.b64 	%fd103, {%r44, %r43};
	mul.f64 	%fd108, %fd103, %fd102;
$L__BB5_7:
	abs.f64 	%fd104, %fd108;
	setp.eq.f64 	%p7, %fd104, 0d7FF0000000000000;
	fma.rn.f64 	%fd105, %fd108, %fd5, %fd108;
	selp.f64 	%fd106, %fd108, %fd105, %p7;
	st.param.f64 	[func_retval0], %fd106;
	ret;

}


// ===== COMPILED SASS (sm_100) =====

	.target	sm_100

	.elftype	@"ET_EXEC"


//--------------------- .note.nv.tkinfo           --------------------------
	.section	.note.nv.tkinfo,"",@"SHT_NOTE"
	.sectionflags	@"SHF_NOTE_NV_TKINFO"
	.tkinfo
        /*0018*/ 	.word	0x00000002
        /*0030*/ 	.string	""
        /*0030*/ 	.string	"ptxas"
        /*0030*/ 	.string	"Cuda compilation tools, release 13.0, V13.0.88"
        /*0030*/ 	.string	"Build cuda_13.0.r13.0/compiler.36424714_0"
        /*0030*/ 	.string	"-arch sm_100 -m 64 "



//--------------------- .note.nv.cuinfo           --------------------------
	.section	.note.nv.cuinfo,"",@"SHT_NOTE"
	.sectionflags	@"SHF_NOTE_NV_CUINFO"
        /*0018*/ 	.short	0x0002
        /*001a*/ 	.short	0x0064
        /*001c*/ 	.short	0x0082
	.zero		2


//--------------------- .nv.info                  --------------------------
	.section	.nv.info,"",@"SHT_CUDA_INFO"
	.align	4


	//----- nvinfo : EIATTR_REGCOUNT
	.align		4
        /*0000*/ 	.byte	0x04, 0x2f
        /*0002*/ 	.short	(.L_1 - .L_0)
	.align		4
.L_0:
        /*0004*/ 	.word	index@(_Z23FillWeightArrayV_KernelddPdf)
        /*0008*/ 	.word	0x0000001e


	//----- nvinfo : EIATTR_FRAME_SIZE
	.align		4
.L_1:
        /*000c*/ 	.byte	0x04, 0x11
        /*000e*/ 	.short	(.L_3 - .L_2)
	.align		4
.L_2:
        /*0010*/ 	.word	index@($_Z23FillWeightArrayV_KernelddPdf$__internal_accurate_pow)
        /*0014*/ 	.word	0x00000000


	//----- nvinfo : EIATTR_FRAME_SIZE
	.align		4
.L_3:
        /*0018*/ 	.byte	0x04, 0x11
        /*001a*/ 	.short	(.L_5 - .L_4)
	.align		4
.L_4:
        /*001c*/ 	.word	index@($__internal_6_$__cuda_sm20_div_rn_f64_full)
        /*0020*/ 	.word	0x00000000


	//----- nvinfo : EIATTR_FRAME_SIZE
	.align		4
.L_5:
        /*0024*/ 	.byte	0x04, 0x11
        /*0026*/ 	.short	(.L_7 - .L_6)
	.align		4
.L_6:
        /*0028*/ 	.word	index@($__internal_5_$__cuda_sm20_dblrcp_rn_slowpath_v3)
        /*002c*/ 	.word	0x00000000


	//----- nvinfo : EIATTR_FRAME_SIZE
	.align		4
.L_7:
        /*0030*/ 	.byte	0x04, 0x11
        /*0032*/ 	.short	(.L_9 - .L_8)
	.align		4
.L_8:
        /*0034*/ 	.word	index@(_Z23FillWeightArrayV_KernelddPdf)
        /*0038*/ 	.word	0x00000000


	//----- nvinfo : EIATTR_REGCOUNT
	.align		4
.L_9:
        /*003c*/ 	.byte	0x04, 0x2f
        /*003e*/ 	.short	(.L_11 - .L_10)
	.align		4
.L_10:
        /*0040*/ 	.word	index@(_Z27FillWeightArrayS_out_KernelddPdf)
        /*0044*/ 	.word	0x00000026


	//----- nvinfo : EIATTR_FRAME_SIZE
	.align		4
.L_11:
        /*0048*/ 	.byte	0x04, 0x11
        /*004a*/ 	.short	(.L_13 - .L_12)
	.align		4
.L_12:
        /*004c*/ 	.word	index@($_Z27FillWeightArrayS_out_KernelddPdf$__internal_accurate_pow)
        /*0050*/ 	.word	0x00000000


	//----- nvinfo : EIATTR_FRAME_SIZE
	.align		4
.L_13:
        /*0054*/ 	.byte	0x04, 0x11
        /*0056*/ 	.short	(.L_15 - .L_14)
	.align		4
.L_14:
        /*0058*/ 	.word	index@($__internal_4_$__cuda_sm20_div_rn_f64_full)
        /*005c*/ 	.word	0x00000000


	//----- nvinfo : EIATTR_FRAME_SIZE
	.align		4
.L_15:
        /*0060*/ 	.byte	0x04, 0x11
        /*0062*/ 	.short	(.L_17 - .L_16)
	.align		4
.L_16:
        /*0064*/ 	.word	index@($__internal_3_$__cuda_sm20_dblrcp_rn_slowpath_v3)
        /*0068*/ 	.word	0x00000000


	//----- nvinfo : EIATTR_FRAME_SIZE
	.align		4
.L_17:
        /*006c*/ 	.byte	0x04, 0x11
        /*006e*/ 	.short	(.L_19 - .L_18)
	.align		4
.L_18:
        /*0070*/ 	.word	index@(_Z27FillWeightArrayS_out_KernelddPdf)
        /*0074*/ 	.word	0x00000000


	//----- nvinfo : EIATTR_REGCOUNT
	.align		4
.L_19:
        /*0078*/ 	.byte	0x04, 0x2f
        /*007a*/ 	.short	(.L_21 - .L_20)
	.align		4
.L_20:
        /*007c*/ 	.word	index@(_Z27FillWeightArrayG_out_KernelddPdf)
        /*0080*/ 	.word	0x00000026


	//----- nvinfo : EIATTR_FRAME_SIZE
	.align		4
.L_21:
        /*0084*/ 	.byte	0x04, 0x11
        /*0086*/ 	.short	(.L_23 - .L_22)
	.align		4
.L_22:
        /*0088*/ 	.word	index@($_Z27FillWeightArrayG_out_KernelddPdf$__internal_accurate_pow)
        /*008c*/ 	.word	0x00000000


	//----- nvinfo : EIATTR_FRAME_SIZE
	.align		4
.L_23:
        /*0090*/ 	.byte	0x04, 0x11
        /*0092*/ 	.short	(.L_25 - .L_24)
	.align		4
.L_24:
        /*0094*/ 	.word	index@($__internal_2_$__cuda_sm20_div_rn_f64_full)
        /*0098*/ 	.word	0x00000000


	//----- nvinfo : EIATTR_FRAME_SIZE
	.align		4
.L_25:
        /*009c*/ 	.byte	0x04, 0x11
        /*009e*/ 	.short	(.L_27 - .L_26)
	.align		4
.L_26:
        /*00a0*/ 	.word	index@($__internal_1_$__cuda_sm20_dblrcp_rn_slowpath_v3)
        /*00a4*/ 	.word	0x00000000


	//----- nvinfo : EIATTR_FRAME_SIZE
	.align		4
.L_27:
        /*00a8*/ 	.byte	0x04, 0x11
        /*00aa*/ 	.short	(.L_29 - .L_28)
	.align		4
.L_28:
        /*00ac*/ 	.word	index@(_Z27FillWeightArrayG_out_KernelddPdf)
        /*00b0*/ 	.word	0x00000000


	//----- nvinfo : EIATTR_REGCOUNT
	.align		4
.L_29:
        /*00b4*/ 	.byte	0x04, 0x2f
        /*00b6*/ 	.short	(.L_31 - .L_30)
	.align		4
.L_30:
        /*00b8*/ 	.word	index@(_Z38Statistical_SVGsum_Fill_Category_LableiPdS_S_PiS_S_S_S_iiS0_)
        /*00bc*/ 	.word	0x00000020


	//----- nvinfo : EIATTR_FRAME_SIZE
	.align		4
.L_31:
        /*00c0*/ 	.byte	0x04, 0x11
        /*00c2*/ 	.short	(.L_33 - .L_32)
	.align		4
.L_32:
        /*00c4*/ 	.word	index@($__internal_0_$__cuda_sm20_div_rn_f64_full)
        /*00c8*/ 	.word	0x00000000


	//----- nvinfo : EIATTR_FRAME_SIZE
	.align		4
.L_33:
        /*00cc*/ 	.byte	0x04, 0x11
        /*00ce*/ 	.short	(.L_35 - .L_34)
	.align		4
.L_34:
        /*00d0*/ 	.word	index@(_Z38Statistical_SVGsum_Fill_Category_LableiPdS_S_PiS_S_S_S_iiS0_)
        /*00d4*/ 	.word	0x00000000


	//----- nvinfo : EIATTR_REGCOUNT
	.align		4
.L_35:
        /*00d8*/ 	.byte	0x04, 0x2f
        /*00da*/ 	.short	(.L_37 - .L_36)
	.align		4
.L_36:
        /*00dc*/ 	.word	index@(_Z19Fill_Category_LablePdS_S_Pi)
        /*00e0*/ 	.word	0x00000014


	//----- nvinfo : EIATTR_FRAME_SIZE
	.align		4
.L_37:
        /*00e4*/ 	.byte	0x04, 0x11
        /*00e6*/ 	.short	(.L_39 - .L_38)
	.align		4
.L_38:
        /*00e8*/ 	.word	index@(_Z19Fill_Category_LablePdS_S_Pi)
        /*00ec*/ 	.word	0x00000000


	//----- nvinfo : EIATTR_MIN_STACK_SIZE
	.align		4
.L_39:
        /*00f0*/ 	.byte	0x04, 0x12
        /*00f2*/ 	.short	(.L_41 - .L_40)
	.align		4
.L_40:
        /*00f4*/ 	.word	index@(_Z19Fill_Category_LablePdS_S_Pi)
        /*00f8*/ 	.word	0x00000000


	//----- nvinfo : EIATTR_MIN_STACK_SIZE
	.align		4
.L_41:
        /*00fc*/ 	.byte	0x04, 0x12
        /*00fe*/ 	.short	(.L_43 - .L_42)
	.align		4
.L_42:
        /*0100*/ 	.word	index@(_Z38Statistical_SVGsum_Fill_Category_LableiPdS_S_PiS_S_S_S_iiS0_)
        /*0104*/ 	.word	0x00000000


	//----- nvinfo : EIATTR_MIN_STACK_SIZE
	.align		4
.L_43:
        /*0108*/ 	.byte	0x04, 0x12
        /*010a*/ 	.short	(.L_45 - .L_44)
	.align		4
.L_44:
        /*010c*/ 	.word	index@(_Z27FillWeightArrayG_out_KernelddPdf)
        /*0110*/ 	.word	0x00000000


	//----- nvinfo : EIATTR_MIN_STACK_SIZE
	.align		4
.L_45:
        /*0114*/ 	.byte	0x04, 0x12
        /*0116*/ 	.short	(.L_47 - .L_46)
	.align		4
.L_46:
        /*0118*/ 	.word	index@(_Z27FillWeightArrayS_out_KernelddPdf)
        /*011c*/ 	.word	0x00000000


	//----- nvinfo : EIATTR_MIN_STACK_SIZE
	.align		4
.L_47:
        /*0120*/ 	.byte	0x04, 0x12
        /*0122*/ 	.short	(.L_49 - .L_48)
	.align		4
.L_48:
        /*0124*/ 	.word	index@(_Z23FillWeightArrayV_KernelddPdf)
        /*0128*/ 	.word	0x00000000
.L_49:


//--------------------- .nv.compat                --------------------------
	.section	.nv.compat,"",@"SHT_CUDA_COMPAT_INFO"
	.align	4
        /*0000*/ 	.byte	0x02, 0x09, 0x00, 0x00, 0x02, 0x02, 0x01, 0x00, 0x02, 0x05, 0x05, 0x00, 0x03, 0x07, 0x01, 0x01
        /*0010*/ 	.byte	0x02, 0x03, 0x00, 0x00, 0x02, 0x06, 0x01, 0x00, 0x04, 0x0b, 0x08, 0x00, 0x01, 0x00, 0x00, 0x00
        /*0020*/ 	.byte	0x00, 0x00, 0x00, 0x00


//--------------------- .nv.info._Z19Fill_Category_LablePdS_S_Pi --------------------------
	.section	.nv.info._Z19Fill_Category_LablePdS_S_Pi,"",@"SHT_CUDA_INFO"
	.sectionflags	@""
	.align	4


	//----- nvinfo : EIATTR_CUDA_API_VERSION
	.align		4
        /*0000*/ 	.byte	0x04, 0x37
        /*0002*/ 	.short	(.L_51 - .L_50)
.L_50:
        /*0004*/ 	.word	0x00000082


	//----- nvinfo : EIATTR_KPARAM_INFO
	.align		4
.L_51:
        /*0008*/ 	.byte	0x04, 0x17
        /*000a*/ 	.short	(.L_53 - .L_52)
.L_52:
        /*000c*/ 	.word	0x00000000
        /*0010*/ 	.short	0x0003
        /*0012*/ 	.short	0x0018
        /*0014*/ 	.byte	0x00, 0xf5, 0x21, 0x00


	//----- nvinfo : EIATTR_KPARAM_INFO
	.align		4
.L_53:
        /*0018*/ 	.byte	0x04, 0x17
        /*001a*/ 	.short	(.L_55 - .L_54)
.L_54:
        /*001c*/ 	.word	0x00000000
        /*0020*/ 	.short	0x0002
        /*0022*/ 	.short	0x0010
        /*0024*/ 	.byte	0x00, 0xf5, 0x21, 0x00


	//----- nvinfo : EIATTR_KPARAM_INFO
	.align		4
.L_55:
        /*0028*/ 	.byte	0x04, 0x17
        /*002a*/ 	.short	(.L_57 - .L_56)
.L_56:
        /*002c*/ 	.word	0x00000000
        /*0030*/ 	.short	0x0001
        /*0032*/ 	.short	0x0008
        /*0034*/ 	.byte	0x00, 0xf5, 0x21, 0x00


	//----- nvinfo : EIATTR_KPARAM_INFO
	.align		4
.L_57:
        /*0038*/ 	.byte	0x04, 0x17
        /*003a*/ 	.short	(.L_59 - .L_58)
.L_58:
        /*003c*/ 	.word	0x00000000
        /*0040*/ 	.short	0x0000
        /*0042*/ 	.short	0x0000
        /*0044*/ 	.byte	0x00, 0xf5, 0x21, 0x00


	//----- nvinfo : EIATTR_SPARSE_MMA_MASK
	.align		4
.L_59:
        /*0048*/ 	.byte	0x03, 0x50
        /*004a*/ 	.short	0x0000


	//----- nvinfo : EIATTR_MAXREG_COUNT
	.align		4
        /*004c*/ 	.byte	0x03, 0x1b
        /*004e*/ 	.short	0x00ff


	//----- nvinfo : EIATTR_MERCURY_ISA_VERSION
	.align		4
        /*0050*/ 	.byte	0x03, 0x5f
        /*0052*/ 	.short	0x0101


	//----- nvinfo : EIATTR_VRC_CTA_INIT_COUNT
	.align		4
        /*0054*/ 	.byte	0x02, 0x4a
	.zero		1
	.zero		1


	//----- nvinfo : EIATTR_EXIT_INSTR_OFFSETS
	.align		4
        /*0058*/ 	.byte	0x04, 0x1c
        /*005a*/ 	.short	(.L_61 - .L_60)


	//   ....[0]....
.L_60:
        /*005c*/ 	.word	0x000001f0


	//   ....[1]....
        /*0060*/ 	.word	0x00000220


	//   ....[2]....
        /*0064*/ 	.word	0x00000250


	//----- nvinfo : EIATTR_CBANK_PARAM_SIZE
	.align		4
.L_61:
        /*0068*/ 	.byte	0x03, 0x19
        /*006a*/ 	.short	0x0020


	//----- nvinfo : EIATTR_PARAM_CBANK
	.align		4
        /*006c*/ 	.byte	0x04, 0x0a
        /*006e*/ 	.short	(.L_63 - .L_62)
	.align		4
.L_62:
        /*0070*/ 	.word	index@(.nv.constant0._Z19Fill_Category_LablePdS_S_Pi)
        /*0074*/ 	.short	0x0380
        /*0076*/ 	.short	0x0020


	//----- nvinfo : EIATTR_SW_WAR
	.align		4
.L_63:
        /*0078*/ 	.byte	0x04, 0x36
        /*007a*/ 	.short	(.L_65 - .L_64)
.L_64:
        /*007c*/ 	.word	0x00000008
.L_65:


//--------------------- .nv.info._Z38Statistical_SVGsum_Fill_Category_LableiPdS_S_PiS_S_S_S_iiS0_ --------------------------
	.section	.nv.info._Z38Statistical_SVGsum_Fill_Category_LableiPdS_S_PiS_S_S_S_iiS0_,"",@"SHT_CUDA_INFO"
	.sectionflags	@""
	.align	4


	//----- nvinfo : EIATTR_CUDA_API_VERSION
	.align		4
        /*0000*/ 	.byte	0x04, 0x37
        /*0002*/ 	.short	(.L_67 - .L_66)
.L_66:
        /*0004*/ 	.word	0x00000082


	//----- nvinfo : EIATTR_KPARAM_INFO
	.align		4
.L_67:
        /*0008*/ 	.byte	0x04, 0x17
        /*000a*/ 	.short	(.L_69 - .L_68)
.L_68:
        /*000c*/ 	.word	0x00000000
        /*0010*/ 	.short	0x000b
        /*0012*/ 	.short	0x0050
        /*0014*/ 	.byte	0x00, 0xf5, 0x21, 0x00


	//----- nvinfo : EIATTR_KPARAM_INFO
	.align		4
.L_69:
        /*0018*/ 	.byte	0x04, 0x17
        /*001a*/ 	.short	(.L_71 - .L_70)
.L_70:
        /*001c*/ 	.word	0x00000000
        /*0020*/ 	.short	0x000a
        /*0022*/ 	.short	0x004c
        /*0024*/ 	.byte	0x00, 0xf0, 0x11, 0x00


	//----- nvinfo : EIATTR_KPARAM_INFO
	.align		4
.L_71:
        /*0028*/ 	.byte	0x04, 0x17
        /*002a*/ 	.short	(.L_73 - .L_72)
.L_72:
        /*002c*/ 	.word	0x00000000
        /*0030*/ 	.short	0x0009
        /*0032*/ 	.short	0x0048
        /*0034*/ 	.byte	0x00, 0xf0, 0x11, 0x00


	//----- nvinfo : EIATTR_KPARAM_INFO
	.align		4
.L_73:
        /*0038*/ 	.byte	0x04, 0x17
        /*003a*/ 	.short	(.L_75 - .L_74)
.L_74:
        /*003c*/ 	.word	0x00000000
        /*0040*/ 	.short	0x0008
        /*0042*/ 	.short	0x0040
        /*0044*/ 	.byte	0x00, 0xf5, 0x21, 0x00


	//----- nvinfo : EIATTR_KPARAM_INFO
	.align		4
.L_75:
        /*0048*/ 	.byte	0x04, 0x17
        /*004a*/ 	.short	(.L_77 - .L_76)
.L_76:
        /*004c*/ 	.word	0x00000000
        /*0050*/ 	.short	0x0007
        /*0052*/ 	.short	0x0038
        /*0054*/ 	.byte	0x00, 0xf5, 0x21, 0x00


	//----- nvinfo : EIATTR_KPARAM_INFO
	.align		4
.L_77:
        /*0058*/ 	.byte	0x04, 0x17
        /*005a*/ 	.short	(.L_79 - .L_78)
.L_78:
        /*005c*/ 	.word	0x00000000
        /*0060*/ 	.short	0x0006
        /*0062*/ 	.short	0x0030
        /*0064*/ 	.byte	0x00, 0xf5, 0x21, 0x00


	//----- nvinfo : EIATTR_KPARAM_INFO
	.align		4
.L_79:
        /*0068*/ 	.byte	0x04, 0x17
        /*006a*/ 	.short	(.L_81 - .L_80)
.L_80:
        /*006c*/ 	.word	0x00000000
        /*0070*/ 	.short	0x0005
        /*0072*/ 	.short	0x0028
        /*0074*/ 	.byte	0x00, 0xf5, 0x21, 0x00


	//----- nvinfo : EIATTR_KPARAM_INFO
	.align		4
.L_81:
        /*0078*/ 	.byte	0x04, 0x17
        /*007a*/ 	.short	(.L_83 - .L_82)
.L_82:
        /*007c*/ 	.word	0x00000000
        /*0080*/ 	.short	0x0004
        /*0082*/ 	.short	0x0020
        /*0084*/ 	.byte	0x00, 0xf5, 0x21, 0x00


	//----- nvinfo : EIATTR_KPARAM_INFO
	.align		4
.L_83:
        /*0088*/ 	.byte	0x04, 0x17
        /*008a*/ 	.short	(.L_85 - .L_84)
.L_84:
        /*008c*/ 	.word	0x00000000
        /*0090*/ 	.short	0x0003
        /*0092*/ 	.short	0x0018
        /*0094*/ 	.byte	0x00, 0xf5, 0x21, 0x00


	//----- nvinfo : EIATTR_KPARAM_INFO
	.align		4
.L_85:
        /*0098*/ 	.byte	0x04, 0x17
        /*009a*/ 	.short	(.L_87 - .L_86)
.L_86:
        /*009c*/ 	.word	0x00000000
        /*00a0*/ 	.short	0x0002
        /*00a2*/ 	.short	0x0010
        /*00a4*/ 	.byte	0x00, 0xf5, 0x21, 0x00


	//----- nvinfo : EIATTR_KPARAM_INFO
	.align		4
.L_87:
        /*00a8*/ 	.byte	0x04, 0x17
        /*00aa*/ 	.short	(.L_89 - .L_88)
.L_88:
        /*00ac*/ 	.word	0x00000000
        /*00b0*/ 	.short	0x0001
        /*00b2*/ 	.short	0x0008
        /*00b4*/ 	.byte	0x00, 0xf5, 0x21, 0x00


	//----- nvinfo : EIATTR_KPARAM_INFO
	.align		4
.L_89:
        /*00b8*/ 	.byte	0x04, 0x17
        /*00ba*/ 	.short	(.L_91 - .L_90)
.L_90:
        /*00bc*/ 	.word	0x00000000
        /*00c0*/ 	.short	0x0000
        /*00c2*/ 	.short	0x0000
        /*00c4*/ 	.byte	0x00, 0xf0, 0x11, 0x00


	//----- nvinfo : EIATTR_SPARSE_MMA_MASK
	.align		4
.L_91:
        /*00c8*/ 	.byte	0x03, 0x50
        /*00ca*/ 	.short	0x0000


	//----- nvinfo : EIATTR_MAXREG_COUNT
	.align		4
        /*00cc*/ 	.byte	0x03, 0x1b
        /*00ce*/ 	.short	0x00ff


	//----- nvinfo : EIATTR_MERCURY_ISA_VERSION
	.align		4
        /*00d0*/ 	.byte	0x03, 0x5f
        /*00d2*/ 	.short	0x0101


	//----- nvinfo : EIATTR_VRC_CTA_INIT_COUNT
	.align		4
        /*00d4*/ 	.byte	0x02, 0x4a
	.zero		1
	.zero		1


	//----- nvinfo : EIATTR_EXIT_INSTR_OFFSETS
	.align		4
        /*00d8*/ 	.byte	0x04, 0x1c
        /*00da*/ 	.short	(.L_93 - .L_92)


	//   ....[0]....
.L_92:
        /*00dc*/ 	.word	0x00000070


	//   ....[1]....
        /*00e0*/ 	.word	0x00001650


	//   ....[2]....
        /*00e4*/ 	.word	0x00001680


	//   ....[3]....
        /*00e8*/ 	.word	0x000016b0


	//----- nvinfo : EIATTR_CRS_STACK_SIZE
	.align		4
.L_93:
        /*00ec*/ 	.byte	0x04, 0x1e
        /*00ee*/ 	.short	(.L_95 - .L_94)
.L_94:
        /*00f0*/ 	.word	0x00000000


	//----- nvinfo : EIATTR_CBANK_PARAM_SIZE
	.align		4
.L_95:
        /*00f4*/ 	.byte	0x03, 0x19
        /*00f6*/ 	.short	0x0058


	//----- nvinfo : EIATTR_PARAM_CBANK
	.align		4
        /*00f8*/ 	.byte	0x04, 0x0a
        /*00fa*/ 	.short	(.L_97 - .L_96)
	.align		4
.L_96:
        /*00fc*/ 	.word	index@(.nv.constant0._Z38Statistical_SVGsum_Fill_Category_LableiPdS_S_PiS_S_S_S_iiS0_)
        /*0100*/ 	.short	0x0380
        /*0102*/ 	.short	0x0058


	//----- nvinfo : EIATTR_SW_WAR
	.align		4
.L_97:
        /*0104*/ 	.byte	0x04, 0x36
        /*0106*/ 	.short	(.L_99 - .L_98)
.L_98:
        /*0108*/ 	.word	0x00000008
.L_99:


//--------------------- .nv.info._Z27FillWeightArrayG_out_KernelddPdf --------------------------
	.section	.nv.info._Z27FillWeightArrayG_out_KernelddPdf,"",@"SHT_CUDA_INFO"
	.sectionflags	@""
	.align	4


	//----- nvinfo : EIATTR_CUDA_API_VERSION
	.align		4
        /*0000*/ 	.byte	0x04, 0x37
        /*0002*/ 	.short	(.L_101 - .L_100)
.L_100:
        /*0004*/ 	.word	0x00000082


	//----- nvinfo : EIATTR_KPARAM_INFO
	.align		4
.L_101:
        /*0008*/ 	.byte	0x04, 0x17
        /*000a*/ 	.short	(.L_103 - .L_102)
.L_102:
        /*000c*/ 	.word	0x00000000
        /*0010*/ 	.short	0x0003
        /*0012*/ 	.short	0x0018
        /*0014*/ 	.byte	0x00, 0xf0, 0x11, 0x00


	//----- nvinfo : EIATTR_KPARAM_INFO
	.align		4
.L_103:
        /*0018*/ 	.byte	0x04, 0x17
        /*001a*/ 	.short	(.L_105 - .L_104)
.L_104:
        /*001c*/ 	.word	0x00000000
        /*0020*/ 	.short	0x0002
        /*0022*/ 	.short	0x0010
        /*0024*/ 	.byte	0x00, 0xf5, 0x21, 0x00


	//----- nvinfo : EIATTR_KPARAM_INFO
	.align		4
.L_105:
        /*0028*/ 	.byte	0x04, 0x17
        /*002a*/ 	.short	(.L_107 - .L_106)
.L_106:
        /*002c*/ 	.word	0x00000000
        /*0030*/ 	.short	0x0001
        /*0032*/ 	.short	0x0008
        /*0034*/ 	.byte	0x00, 0xf0, 0x21, 0x00


	//----- nvinfo : EIATTR_KPARAM_INFO
	.align		4
.L_107:
        /*0038*/ 	.byte	0x04, 0x17
        /*003a*/ 	.short	(.L_109 - .L_108)
.L_108:
        /*003c*/ 	.word	0x00000000
        /*0040*/ 	.short	0x0000
        /*0042*/ 	.short	0x0000
        /*0044*/ 	.byte	0x00, 0xf0, 0x21, 0x00


	//----- nvinfo : EIATTR_SPARSE_MMA_MASK
	.align		4
.L_109:
        /*0048*/ 	.byte	0x03, 0x50
        /*004a*/ 	.short	0x0000


	//----- nvinfo : EIATTR_MAXREG_COUNT
	.align		4
        /*004c*/ 	.byte	0x03, 0x1b
        /*004e*/ 	.short	0x00ff


	//----- nvinfo : EIATTR_MERCURY_ISA_VERSION
	.align		4
        /*0050*/ 	.byte	0x03, 0x5f
        /*0052*/ 	.short	0x0101


	//----- nvinfo : EIATTR_VRC_CTA_INIT_COUNT
	.align		4
        /*0054*/ 	.byte	0x02, 0x4a
	.zero		1
	.zero		1


	//----- nvinfo : EIATTR_EXIT_INSTR_OFFSETS
	.align		4
        /*0058*/ 	.byte	0x04, 0x1c
        /*005a*/ 	.short	(.L_111 - .L_110)


	//   ....[0]....
.L_110:
        /*005c*/ 	.word	0x00000080


	//   ....[1]....
        /*0060*/ 	.word	0x00000b60


	//   ....[2]....
        /*0064*/ 	.word	0x00001200


	//   ....[3]....
        /*0068*/ 	.word	0x00001890


	//----- nvinfo : EIATTR_CRS_STACK_SIZE
	.align		4
.L_111:
        /*006c*/ 	.byte	0x04, 0x1e
        /*006e*/ 	.short	(.L_113 - .L_112)
.L_112:
        /*0070*/ 	.word	0x00000000


	//----- nvinfo : EIATTR_CBANK_PARAM_SIZE
	.align		4
.L_113:
        /*0074*/ 	.byte	0x03, 0x19
        /*0076*/ 	.short	0x001c


	//----- nvinfo : EIATTR_PARAM_CBANK
	.align		4
        /*0078*/ 	.byte	0x04, 0x0a
        /*007a*/ 	.short	(.L_115 - .L_114)
	.align		4
.L_114:
        /*007c*/ 	.word	index@(.nv.constant0._Z27FillWeightArrayG_out_KernelddPdf)
        /*0080*/ 	.short	0x0380
        /*0082*/ 	.short	0x001c


	//----- nvinfo : EIATTR_SW_WAR
	.align		4
.L_115:
        /*0084*/ 	.byte	0x04, 0x36
        /*0086*/ 	.short	(.L_117 - .L_116)
.L_116:
        /*0088*/ 	.word	0x00000008
.L_117:


//--------------------- .nv.info._Z27FillWeightArrayS_out_KernelddPdf --------------------------
	.section	.nv.info._Z27FillWeightArrayS_out_KernelddPdf,"",@"SHT_CUDA_INFO"
	.sectionflags	@""
	.align	4


	//----- nvinfo : EIATTR_CUDA_API_VERSION
	.align		4
        /*0000*/ 	.byte	0x04, 0x37
        /*0002*/ 	.short	(.L_119 - .L_118)
.L_118:
        /*0004*/ 	.word	0x00000082


	//----- nvinfo : EIATTR_KPARAM_INFO
	.align		4
.L_119:
        /*0008*/ 	.byte	0x04, 0x17
        /*000a*/ 	.short	(.L_121 - .L_120)
.L_120:
        /*000c*/ 	.word	0x00000000
        /*0010*/ 	.short	0x0003
        /*0012*/ 	.short	0x0018
        /*0014*/ 	.byte	0x00, 0xf0, 0x11, 0x00


	//----- nvinfo : EIATTR_KPARAM_INFO
	.align		4
.L_121:
        /*0018*/ 	.byte	0x04, 0x17
        /*001a*/ 	.short	(.L_123 - .L_122)
.L_122:
        /*001c*/ 	.word	0x00000000
        /*0020*/ 	.short	0x0002
        /*0022*/ 	.short	0x0010
        /*0024*/ 	.byte	0x00, 0xf5, 0x21, 0x00


	//----- nvinfo : EIATTR_KPARAM_INFO
	.align		4
.L_123:
        /*0028*/ 	.byte	0x04, 0x17
        /*002a*/ 	.short	(.L_125 - .L_124)
.L_124:
        /*002c*/ 	.word	0x00000000
        /*0030*/ 	.short	0x0001
        /*0032*/ 	.short	0x0008
        /*0034*/ 	.byte	0x00, 0xf0, 0x21, 0x00


	//----- nvinfo : EIATTR_KPARAM_INFO
	.align		4
.L_125:
        /*0038*/ 	.byte	0x04, 0x17
        /*003a*/ 	.short	(.L_127 - .L_126)
.L_126:
        /*003c*/ 	.word	0x00000000
        /*0040*/ 	.short	0x0000
        /*0042*/ 	.short	0x0000
        /*0044*/ 	.byte	0x00, 0xf0, 0x21, 0x00


	//----- nvinfo : EIATTR_SPARSE_MMA_MASK
	.align		4
.L_127:
        /*0048*/ 	.byte	0x03, 0x50
        /*004a*/ 	.short	0x0000


	//----- nvinfo : EIATTR_MAXREG_COUNT
	.align		4
        /*004c*/ 	.byte	0x03, 0x1b
        /*004e*/ 	.short	0x00ff


	//----- nvinfo : EIATTR_MERCURY_ISA_VERSION
	.align		4
        /*0050*/ 	.byte	0x03, 0x5f
        /*0052*/ 	.short	0x0101


	//----- nvinfo : EIATTR_VRC_CTA_INIT_COUNT
	.align		4
        /*0054*/ 	.byte	0x02, 0x4a
	.zero		1
	.zero		1


	//----- nvinfo : EIATTR_EXIT_INSTR_OFFSETS
	.align		4
        /*0058*/ 	.byte	0x04, 0x1c
        /*005a*/ 	.short	(.L_129 - .L_128)


	//   ....[0]....
.L_128:
        /*005c*/ 	.word	0x00000080


	//   ....[1]....
        /*0060*/ 	.word	0x00000b90


	//   ....[2]....
        /*0064*/ 	.word	0x00001220


	//   ....[3]....
        /*0068*/ 	.word	0x00001890


	//----- nvinfo : EIATTR_CRS_STACK_SIZE
	.align		4
.L_129:
        /*006c*/ 	.byte	0x04, 0x1e
        /*006e*/ 	.short	(.L_131 - .L_130)
.L_130:
        /*0070*/ 	.word	0x00000000


	//----- nvinfo : EIATTR_CBANK_PARAM_SIZE
	.align		4
.L_131:
        /*0074*/ 	.byte	0x03, 0x19
        /*0076*/ 	.short	0x001c


	//----- nvinfo : EIATTR_PARAM_CBANK
	.align		4
        /*0078*/ 	.byte	0x04, 0x0a
        /*007a*/ 	.short	(.L_133 - .L_132)
	.align		4
.L_132:
        /*007c*/ 	.word	index@(.nv.constant0._Z27FillWeightArrayS_out_KernelddPdf)
        /*0080*/ 	.short	0x0380
        /*0082*/ 	.short	0x001c


	//----- nvinfo : EIATTR_SW_WAR
	.align		4
.L_133:
        /*0084*/ 	.byte	0x04, 0x36
        /*0086*/ 	.short	(.L_135 - .L_134)
.L_134:
        /*0088*/ 	.word	0x00000008
.L_135:


//--------------------- .nv.info._Z23FillWeightArrayV_KernelddPdf --------------------------
	.section	.nv.info._Z23FillWeightArrayV_KernelddPdf,"",@"SHT_CUDA_INFO"
	.sectionflags	@""
	.align	4


	//----- nvinfo : EIATTR_CUDA_API_VERSION
	.align		4
        /*0000*/ 	.byte	0x04, 0x37
        /*0002*/ 	.short	(.L_137 - .L_136)
.L_136:
        /*0004*/ 	.word	0x00000082


	//----- nvinfo : EIATTR_KPARAM_INFO
	.align		4
.L_137:
        /*0008*/ 	.byte	0x04, 0x17
        /*000a*/ 	.short	(.L_139 - .L_138)
.L_138:
        /*000c*/ 	.word	0x00000000
        /*0010*/ 	.short	0x0003
        /*0012*/ 	.short	0x0018
        /*0014*/ 	.byte	0x00, 0xf0, 0x11, 0x00


	//----- nvinfo : EIATTR_KPARAM_INFO
	.align		4
.L_139:
        /*0018*/ 	.byte	0x04, 0x17
        /*001a*/ 	.short	(.L_141 - .L_140)
.L_140:
        /*001c*/ 	.word	0x00000000
        /*0020*/ 	.short	0x0002
        /*0022*/ 	.short	0x0010
        /*0024*/ 	.byte	0x00, 0xf5, 0x21, 0x00


	//----- nvinfo : EIATTR_KPARAM_INFO
	.align		4
.L_141:
        /*0028*/ 	.byte	0x04, 0x17
        /*002a*/ 	.short	(.L_143 - .L_142)
.L_142:
        /*002c*/ 	.word	0x00000000
        /*0030*/ 	.short	0x0001
        /*0032*/ 	.short	0x0008
        /*0034*/ 	.byte	0x00, 0xf0, 0x21, 0x00


	//----- nvinfo : EIATTR_KPARAM_INFO
	.align		4
.L_143:
        /*0038*/ 	.byte	0x04, 0x17
        /*003a*/ 	.short	(.L_145 - .L_144)
.L_144:
        /*003c*/ 	.word	0x00000000
        /*0040*/ 	.short	0x0000
        /*0042*/ 	.short	0x0000
        /*0044*/ 	.byte	0x00, 0xf0, 0x21, 0x00


	//----- nvinfo : EIATTR_SPARSE_MMA_MASK
	.align		4
.L_145:
        /*0048*/ 	.byte	0x03, 0x50
        /*004a*/ 	.short	0x0000


	//----- nvinfo : EIATTR_MAXREG_COUNT
	.align		4
        /*004c*/ 	.byte	0x03, 0x1b
        /*004e*/ 	.short	0x00ff


	//----- nvinfo : EIATTR_MERCURY_ISA_VERSION
	.align		4
        /*0050*/ 	.byte	0x03, 0x5f
        /*0052*/ 	.short	0x0101


	//----- nvinfo : EIATTR_VRC_CTA_INIT_COUNT
	.align		4
        /*0054*/ 	.byte	0x02, 0x4a
	.zero		1
	.zero		1


	//----- nvinfo : EIATTR_EXIT_INSTR_OFFSETS
	.align		4
        /*0058*/ 	.byte	0x04, 0x1c
        /*005a*/ 	.short	(.L_147 - .L_146)


	//   ....[0]....
.L_146:
        /*005c*/ 	.word	0x00000080


	//   ....[1]....
        /*0060*/ 	.word	0x000001a0


	//   ....[2]....
        /*0064*/ 	.word	0x00000ca0


	//----- nvinfo : EIATTR_CRS_STACK_SIZE
	.align		4
.L_147:
        /*0068*/ 	.byte	0x04, 0x1e
        /*006a*/ 	.short	(.L_149 - .L_148)
.L_148:
        /*006c*/ 	.word	0x00000000


	//----- nvinfo : EIATTR_CBANK_PARAM_SIZE
	.align		4
.L_149:
        /*0070*/ 	.byte	0x03, 0x19
        /*0072*/ 	.short	0x001c


	//----- nvinfo : EIATTR_PARAM_CBANK
	.align		4
        /*0074*/ 	.byte	0x04, 0x0a
        /*0076*/ 	.short	(.L_151 - .L_150)
	.align		4
.L_150:
        /*0078*/ 	.word	index@(.nv.constant0._Z23FillWeightArrayV_KernelddPdf)
        /*007c*/ 	.short	0x0380
        /*007e*/ 	.short	0x001c


	//----- nvinfo : EIATTR_SW_WAR
	.align		4
.L_151:
        /*0080*/ 	.byte	0x04, 0x36
        /*0082*/ 	.short	(.L_153 - .L_152)
.L_152:
        /*0084*/ 	.word	0x00000008
.L_153:


//--------------------- .nv.callgraph             --------------------------
	.section	.nv.callgraph,"",@"SHT_CUDA_CALLGRAPH"
	.align	4
	.sectionentsize	8
	.align		4
        /*0000*/ 	.word	0x00000000
	.align		4
        /*0004*/ 	.word	0xffffffff
	.align		4
        /*0008*/ 	.word	0x00000000
	.align		4
        /*000c*/ 	.word	0xfffffffe
	.align		4
        /*0010*/ 	.word	0x00000000
	.align		4
        /*0014*/ 	.word	0xfffffffd
	.align		4
        /*0018*/ 	.word	0x00000000
	.align		4
        /*001c*/ 	.word	0xfffffffc


//--------------------- .text._Z19Fill_Category_LablePdS_S_Pi --------------------------
	.section	.text._Z19Fill_Category_LablePdS_S_Pi,"ax",@progbits
	.align	128
        .global         _Z19Fill_Category_LablePdS_S_Pi
        .type           _Z19Fill_Category_LablePdS_S_Pi,@function
        .size           _Z19Fill_Category_LablePdS_S_Pi,(.L_x_132 - _Z19Fill_Category_LablePdS_S_Pi)
        .other          _Z19Fill_Category_LablePdS_S_Pi,@"STO_CUDA_ENTRY STV_DEFAULT"
_Z19Fill_Category_LablePdS_S_Pi:
.text._Z19Fill_Category_LablePdS_S_Pi:
[----:B------:R-:W-:Y:S01]  /*0000*/  LDC R1, c[0x0][0x37c] ;  /* 0x0000df00ff017b82 */ /* 0x000fe20000000800 */
[----:B------:R-:W0:Y:S07]  /*0010*/  S2R R0, SR_TID.X ;  /* 0x0000000000007919 */ /* 0x000e2e0000002100 */
[----:B------:R-:W0:Y:S01]  /*0020*/  S2UR UR6, SR_CTAID.X ;  /* 0x00000000000679c3 */ /* 0x000e220000002500 */
[----:B------:R-:W1:Y:S07]  /*0030*/  LDCU.64 UR4, c[0x0][0x358] ;  /* 0x00006b00ff0477ac */ /* 0x000e6e0008000a00 */
[----:B------:R-:W0:Y:S08]  /*0040*/  LDC R17, c[0x0][0x360] ;  /* 0x0000d800ff117b82 */ /* 0x000e300000000800 */
[----:B------:R-:W2:Y:S08]  /*0050*/  LDC.64 R2, c[0x0][0x380] ;  /* 0x0000e000ff027b82 */ /* 0x000eb00000000a00 */
[----:B------:R-:W3:Y:S08]  /*0060*/  LDC.64 R4, c[0x0][0x390] ;  /* 0x0000e400ff047b82 */ /* 0x000ef00000000a00 */
[----:B------:R-:W4:Y:S01]  /*0070*/  LDC.64 R8, c[0x0][0x388] ;  /* 0x0000e200ff087b82 */ /* 0x000f220000000a00 */
[----:B0-----:R-:W-:-:S04]  /*0080*/  IMAD R17, R17, UR6, R0 ;  /* 0x0000000611117c24 */ /* 0x001fc8000f8e0200 */
[----:B--2---:R-:W-:-:S03]  /*0090*/  IMAD.WIDE R2, R17, 0x8, R2 ;  /* 0x0000000811027825 */ /* 0x004fc600078e0202 */
[----:B------:R-:W0:Y:S02]  /*00a0*/  LDC.64 R12, c[0x0][0x398] ;  /* 0x0000e600ff0c7b82 */ /* 0x000e240000000a00 */
[----:B-1----:R-:W2:Y:S01]  /*00b0*/  LDG.E.64 R6, desc[UR4][R2.64] ;  /* 0x0000000402067981 */ /* 0x002ea2000c1e1b00 */
[----:B---3--:R-:W-:-:S05]  /*00c0*/  IMAD.WIDE R4, R17, 0x8, R4 ;  /* 0x0000000811047825 */ /* 0x008fca00078e0204 */
[----:B------:R-:W2:Y:S01]  /*00d0*/  LDG.E.64 R14, desc[UR4][R4.64] ;  /* 0x00000004040e7981 */ /* 0x000ea2000c1e1b00 */
[----:B----4-:R-:W-:-:S05]  /*00e0*/  IMAD.WIDE R8, R17, 0x8, R8 ;  /* 0x0000000811087825 */ /* 0x010fca00078e0208 */
[----:B------:R-:W3:Y:S01]  /*00f0*/  LDG.E.64 R10, desc[UR4][R8.64] ;  /* 0x00000004080a7981 */ /* 0x000ee2000c1e1b00 */
[----:B0-----:R-:W-:Y:S01]  /*0100*/  IMAD.WIDE R12, R17, 0x4, R12 ;  /* 0x00000004110c7825 */ /* 0x001fe200078e020c */
[----:B--2---:R-:W-:-:S06]  /*0110*/  DSETP.GE.AND P0, PT, R6, R14, PT ;  /* 0x0000000e0600722a */ /* 0x004fcc0003f06000 */
[----:B---3--:R-:W-:-:S14]  /*0120*/  DSETP.LTU.OR P0, PT, R6, R10, !P0 ;  /* 0x0000000a0600722a */ /* 0x008fdc0004709400 */
[----:B------:R-:W-:-:S05]  /*0130*/  @!P0 MOV R17, 0x3 ;  /* 0x0000000300118802 */ /* 0x000fca0000000f00 */
[----:B------:R0:W-:Y:S04]  /*0140*/  @!P0 STG.E desc[UR4][R12.64], R17 ;  /* 0x000000110c008986 */ /* 0x0001e8000c101904 */
[----:B------:R-:W2:Y:S04]  /*0150*/  @!P0 LDG.E.64 R6, desc[UR4][R2.64] ;  /* 0x0000000402068981 */ /* 0x000ea8000c1e1b00 */
[----:B------:R-:W2:Y:S04]  /*0160*/  @!P0 LDG.E.64 R14, desc[UR4][R4.64] ;  /* 0x00000004040e8981 */ /* 0x000ea8000c1e1b00 */
[----:B------:R-:W3:Y:S01]  /*0170*/  @!P0 LDG.E.64 R10, desc[UR4][R8.64] ;  /* 0x00000004080a8981 */ /* 0x000ee2000c1e1b00 */
[----:B--2---:R-:W-:-:S06]  /*0180*/  DSETP.GE.AND P0, PT, R14, R6, PT ;  /* 0x000000060e00722a */ /* 0x004fcc0003f06000 */
[----:B---3--:R-:W-:-:S14]  /*0190*/  DSETP.LTU.OR P0, PT, R14, R10, !P0 ;  /* 0x0000000a0e00722a */ /* 0x008fdc0004709400 */
[----:B------:R-:W-:-:S05]  /*01a0*/  @!P0 MOV R15, 0x1 ;  /* 0x00000001000f8802 */ /* 0x000fca0000000f00 */
[----:B------:R0:W-:Y:S04]  /*01b0*/  @!P0 STG.E desc[UR4][R12.64], R15 ;  /* 0x0000000f0c008986 */ /* 0x0001e8000c101904 */
[----:B------:R-:W2:Y:S04]  /*01c0*/  @!P0 LDG.E.64 R10, desc[UR4][R8.64] ;  /* 0x00000004080a8981 */ /* 0x000ea8000c1e1b00 */
[----:B------:R-:W2:Y:S02]  /*01d0*/  @!P0 LDG.E.64 R6, desc[UR4][R2.64] ;  /* 0x0000000402068981 */ /* 0x000ea4000c1e1b00 */
[----:B--2---:R-:W-:-:S14]  /*01e0*/  DSETP.GE.AND P0, PT, R10, R6, PT ;  /* 0x000000060a00722a */ /* 0x004fdc0003f06000 */
[----:B0-----:R-:W-:Y:S05]  /*01f0*/  @!P0 EXIT ;  /* 0x000000000000894d */ /* 0x001fea0003800000 */
[----:B------:R-:W2:Y:S02]  /*0200*/  LDG.E.64 R4, desc[UR4][R4.64] ;  /* 0x0000000404047981 */ /* 0x000ea4000c1e1b00 */
[----:B--2---:R-:W-:-:S14]  /*0210*/  DSETP.GE.AND P0, PT, R10, R4, PT ;  /* 0x000000040a00722a */ /* 0x004fdc0003f06000 */
[----:B------:R-:W-:Y:S05]  /*0220*/  @!P0 EXIT ;  /* 0x000000000000894d */ /* 0x000fea0003800000 */
[----:B------:R-:W-:-:S05]  /*0230*/  MOV R3, 0x2 ;  /* 0x0000000200037802 */ /* 0x000fca0000000f00 */
[----:B------:R-:W-:Y:S01]  /*0240*/  STG.E desc[UR4][R12.64], R3 ;  /* 0x000000030c007986 */ /* 0x000fe2000c101904 */
[----:B------:R-:W-:Y:S05]  /*0250*/  EXIT ;  /* 0x000000000000794d */ /* 0x000fea0003800000 */
.L_x_0:
[----:B------:R-:W-:-:S00]  /*0260*/  BRA `(.L_x_0) ;  /* 0xfffffffc00fc7947 */ /* 0x000fc0000383ffff */
[----:B------:R-:W-:-:S00]  /*0270*/  NOP ;  /* 0x0000000000007918 */ /* 0x000fc00000000000 */
        /* <DEDUP_REMOVED lines=8> */
.L_x_132:


//--------------------- .text._Z38Statistical_SVGsum_Fill_Category_LableiPdS_S_PiS_S_S_S_iiS0_ --------------------------
	.section	.text._Z38Statistical_SVGsum_Fill_Category_LableiPdS_S_PiS_S_S_S_iiS0_,"ax",@progbits
	.align	128
        .global         _Z38Statistical_SVGsum_Fill_Category_LableiPdS_S_PiS_S_S_S_iiS0_
        .type           _Z38Statistical_SVGsum_Fill_Category_LableiPdS_S_PiS_S_S_S_iiS0_,@function
        .size           _Z38Statistical_SVGsum_Fill_Category_LableiPdS_S_PiS_S_S_S_iiS0_,(.L_x_122 - _Z38Statistical_SVGsum_Fill_Category_LableiPdS_S_PiS_S_S_S_iiS0_)
        .other          _Z38Statistical_SVGsum_Fill_Category_LableiPdS_S_PiS_S_S_S_iiS0_,@"STO_CUDA_ENTRY STV_DEFAULT"
_Z38Statistical_SVGsum_Fill_Category_LableiPdS_S_PiS_S_S_S_iiS0_:
.text._Z38Statistical_SVGsum_Fill_Category_LableiPdS_S_PiS_S_S_S_iiS0_:
[----:B------:R-:W-:Y:S01]  /*0000*/  LDC R1, c[0x0][0x37c] ;  /* 0x0000df00ff017b82 */ /* 0x000fe20000000800 */
[----:B------:R-:W0:Y:S07]  /*0010*/  S2R R3, SR_TID.X ;  /* 0x0000000000037919 */ /* 0x000e2e0000002100 */
[----:B------:R-:W0:Y:S01]  /*0020*/  S2UR UR4, SR_CTAID.X ;  /* 0x00000000000479c3 */ /* 0x000e220000002500 */
[----:B------:R-:W1:Y:S07]  /*0030*/  LDCU UR5, c[0x0][0x380] ;  /* 0x00007000ff0577ac */ /* 0x000e6e0008000800 */
[----:B------:R-:W0:Y:S02]  /*0040*/  LDC R2, c[0x0][0x360] ;  /* 0x0000d800ff027b82 */ /* 0x000e240000000800 */
[----:B0-----:R-:W-:-:S05]  /*0050*/  IMAD R2, R2, UR4, R3 ;  /* 0x0000000402027c24 */ /* 0x001fca000f8e0203 */
[----:B-1----:R-:W-:-:S13]  /*0060*/  ISETP.GE.AND P0, PT, R2, UR5, PT ;  /* 0x0000000502007c0c */ /* 0x002fda000bf06270 */
[----:B------:R-:W-:Y:S05]  /*0070*/  @P0 EXIT ;  /* 0x000000000000094d */ /* 0x000fea0003800000 */
[----:B------:R-:W0:Y:S01]  /*0080*/  LDC.64 R16, c[0x0][0x388] ;  /* 0x0000e200ff107b82 */ /* 0x000e220000000a00 */
[----:B------:R-:W1:Y:S01]  /*0090*/  LDCU.64 UR18, c[0x0][0x358] ;  /* 0x00006b00ff1277ac */ /* 0x000e620008000a00 */
[----:B------:R-:W-:Y:S01]  /*00a0*/  CS2R R4, SRZ ;  /* 0x0000000000047805 */ /* 0x000fe2000001ff00 */
[----:B------:R-:W2:Y:S05]  /*00b0*/  LDCU.64 UR12, c[0x0][0x3c8] ;  /* 0x00007900ff0c77ac */ /* 0x000eaa0008000a00 */
[----:B------:R-:W3:Y:S08]  /*00c0*/  LDC.64 R14, c[0x0][0x390] ;  /* 0x0000e400ff0e7b82 */ /* 0x000ef00000000a00 */
[----:B------:R-:W4:Y:S01]  /*00d0*/  LDC.64 R12, c[0x0][0x398] ;  /* 0x0000e600ff0c7b82 */ /* 0x000f220000000a00 */
[----:B--2---:R-:W-:-:S07]  /*00e0*/  UISETP.LT.AND UP0, UPT, UR13, UR12, UPT ;  /* 0x0000000c0d00728c */ /* 0x004fce000bf01270 */
[----:B------:R-:W2:Y:S01]  /*00f0*/  LDC.64 R10, c[0x0][0x3a8] ;  /* 0x0000ea00ff0a7b82 */ /* 0x000ea20000000a00 */
[----:B0-----:R-:W-:Y:S01]  /*0100*/  IMAD.WIDE R16, R2, 0x8, R16 ;  /* 0x0000000802107825 */ /* 0x001fe200078e0210 */
[----:B------:R-:W-:-:S04]  /*0110*/  USEL UR4, UR13, UR12, UP0 ;  /* 0x0000000c0d047287 */ /* 0x000fc80008000000 */
[----:B-1----:R0:W-:Y:S01]  /*0120*/  STG.E.64 desc[UR18][R16.64], RZ ;  /* 0x000000ff10007986 */ /* 0x0021e2000c101b12 */
[----:B------:R-:W-:Y:S01]  /*0130*/  UISETP.GE.AND UP0, UPT, UR4, 0x1, UPT ;  /* 0x000000010400788c */ /* 0x000fe2000bf06270 */
[----:B---3--:R-:W-:-:S05]  /*0140*/  IMAD.WIDE R14, R2, 0x8, R14 ;  /* 0x00000008020e7825 */ /* 0x008fca00078e020e */
[----:B------:R0:W-:Y:S01]  /*0150*/  STG.E.64 desc[UR18][R14.64], RZ ;  /* 0x000000ff0e007986 */ /* 0x0001e2000c101b12 */
[----:B----4-:R-:W-:-:S05]  /*0160*/  IMAD.WIDE R12, R2, 0x8, R12 ;  /* 0x00000008020c7825 */ /* 0x010fca00078e020c */
[----:B------:R0:W-:Y:S01]  /*0170*/  STG.E.64 desc[UR18][R12.64], RZ ;  /* 0x000000ff0c007986 */ /* 0x0001e2000c101b12 */
[----:B--2---:R-:W-:-:S05]  /*0180*/  IMAD.WIDE R10, R2, 0x8, R10 ;  /* 0x00000008020a7825 */ /* 0x004fca00078e020a */
[----:B------:R0:W-:Y:S01]  /*0190*/  STG.E.64 desc[UR18][R10.64], RZ ;  /* 0x000000ff0a007986 */ /* 0x0001e2000c101b12 */
[----:B------:R-:W-:Y:S05]  /*01a0*/  BRA.U !UP0, `(.L_x_1) ;  /* 0x0000000d08ac7547 */ /* 0x000fea000b800000 */
[----:B------:R-:W-:Y:S01]  /*01b0*/  CS2R R4, SRZ ;  /* 0x0000000000047805 */ /* 0x000fe2000001ff00 */
[----:B------:R-:W-:Y:S02]  /*01c0*/  ULOP3.LUT UR20, UR12, 0x3, URZ, 0xc0, !UPT ;  /* 0x000000030c147892 */ /* 0x000fe4000f8ec0ff */
[----:B------:R-:W-:Y:S02]  /*01d0*/  ULOP3.LUT UR12, UR12, 0x7ffffffc, URZ, 0xc0, !UPT ;  /* 0x7ffffffc0c0c7892 */ /* 0x000fe4000f8ec0ff */
[----:B------:R-:W-:Y:S01]  /*01e0*/  USHF.L.U32 UR13, UR13, 0x2, URZ ;  /* 0x000000020d0d7899 */ /* 0x000fe200080006ff */
[----:B------:R-:W-:-:S11]  /*01f0*/  UMOV UR4, URZ ;  /* 0x000000ff00047c82 */ /* 0x000fd60008000000 */
.L_x_7:
[----:B-1----:R-:W1:Y:S02]  /*0200*/  LDCU UR5, c[0x0][0x3c8] ;  /* 0x00007900ff0577ac */ /* 0x002e640008000800 */
[----:B-1----:R-:W-:-:S03]  /*0210*/  UISETP.GE.U32.AND UP0, UPT, UR5, 0x4, UPT ;  /* 0x000000040500788c */ /* 0x002fc6000bf06070 */
[----:B------:R-:W-:-:S06]  /*0220*/  UMOV UR5, URZ ;  /* 0x000000ff00057c82 */ /* 0x000fcc0008000000 */
[----:B--2-4-:R-:W-:Y:S05]  /*0230*/  BRA.U !UP0, `(.L_x_2) ;  /* 0x0000000508d87547 */ /* 0x014fea000b800000 */
[----:B------:R-:W1:Y:S01]  /*0240*/  LDCU.128 UR8, c[0x0][0x3b0] ;  /* 0x00007600ff0877ac */ /* 0x000e620008000c00 */
[----:B------:R-:W2:Y:S01]  /*0250*/  LDCU.64 UR16, c[0x0][0x3c0] ;  /* 0x00007800ff1077ac */ /* 0x000ea20008000a00 */
[----:B------:R-:W3:Y:S01]  /*0260*/  LDCU UR5, c[0x0][0x3cc] ;  /* 0x00007980ff0577ac */ /* 0x000ee20008000800 */
[----:B------:R-:W4:Y:S01]  /*0270*/  LDCU.64 UR6, c[0x0][0x3d0] ;  /* 0x00007a00ff0677ac */ /* 0x000f220008000a00 */
[----:B------:R-:W-:Y:S02]  /*0280*/  UIADD3 UR21, UPT, UPT, -UR12, URZ, URZ ;  /* 0x000000ff0c157290 */ /* 0x000fe4000fffe1ff */
[----:B-1----:R-:W-:Y:S02]  /*0290*/  UIADD3 UR14, UP0, UPT, UR8, 0x10, URZ ;  /* 0x00000010080e7890 */ /* 0x002fe4000ff1e0ff */
[----:B------:R-:W-:Y:S02]  /*02a0*/  UIADD3 UR10, UP1, UPT, UR10, 0x10, URZ ;  /* 0x000000100a0a7890 */ /* 0x000fe4000ff3e0ff */
[----:B--2---:R-:W-:-:S02]  /*02b0*/  UIADD3 UR8, UP2, UPT, UR16, 0x10, URZ ;  /* 0x0000001010087890 */ /* 0x004fc4000ff5e0ff */
[----:B------:R-:W-:Y:S01]  /*02c0*/  UIADD3.X UR15, UPT, UPT, URZ, UR9, URZ, UP0, !UPT ;  /* 0x00000009ff0f7290 */ /* 0x000fe200087fe4ff */
[----:B------:R-:W-:Y:S01]  /*02d0*/  IMAD.U32 R22, RZ, RZ, UR14 ;  /* 0x0000000eff167e24 */ /* 0x000fe2000f8e00ff */
[----:B------:R-:W-:Y:S01]  /*02e0*/  UIADD3.X UR9, UPT, UPT, URZ, UR17, URZ, UP2, !UPT ;  /* 0x00000011ff097290 */ /* 0x000fe200097fe4ff */
[----:B------:R-:W-:Y:S01]  /*02f0*/  IMAD.U32 R20, RZ, RZ, UR10 ;  /* 0x0000000aff147e24 */ /* 0x000fe2000f8e00ff */
[----:B---3--:R-:W-:Y:S01]  /*0300*/  UIMAD UR16, UR5, 0x3, UR4 ;  /* 0x00000003051078a4 */ /* 0x008fe2000f8e0204 */
[----:B------:R-:W-:Y:S01]  /*0310*/  IMAD.U32 R24, RZ, RZ, UR8 ;  /* 0x00000008ff187e24 */ /* 0x000fe2000f8e00ff */
[----:B------:R-:W-:Y:S01]  /*0320*/  ULEA UR17, UR5, UR4, 0x1 ;  /* 0x0000000405117291 */ /* 0x000fe2000f8e08ff */
[----:B------:R-:W-:Y:S01]  /*0330*/  IMAD.U32 R23, RZ, RZ, UR15 ;  /* 0x0000000fff177e24 */ /* 0x000fe2000f8e00ff */
[----:B------:R-:W-:Y:S01]  /*0340*/  UIADD3.X UR11, UPT, UPT, URZ, UR11, URZ, UP1, !UPT ;  /* 0x0000000bff0b7290 */ /* 0x000fe20008ffe4ff */
[----:B------:R-:W-:Y:S01]  /*0350*/  IMAD.U32 R25, RZ, RZ, UR9 ;  /* 0x00000009ff197e24 */ /* 0x000fe2000f8e00ff */
[----:B------:R-:W-:Y:S01]  /*0360*/  UIADD3 UR5, UPT, UPT, UR4, UR5, URZ ;  /* 0x0000000504057290 */ /* 0x000fe2000fffe0ff */
[----:B------:R-:W-:Y:S01]  /*0370*/  MOV R27, UR16 ;  /* 0x00000010001b7c02 */ /* 0x000fe20008000f00 */
[----:B------:R-:W-:Y:S01]  /*0380*/  IMAD.U32 R0, RZ, RZ, UR17 ;  /* 0x00000011ff007e24 */ /* 0x000fe2000f8e00ff */
[----:B----4-:R-:W-:Y:S01]  /*0390*/  UIMAD.WIDE.U32 UR6, UR4, 0x4, UR6 ;  /* 0x00000004040678a5 */ /* 0x010fe2000f8e0006 */
[----:B------:R-:W-:-:S02]  /*03a0*/  MOV R21, UR11 ;  /* 0x0000000b00157c02 */ /* 0x000fc40008000f00 */
[----:B------:R-:W-:-:S09]  /*03b0*/  IMAD.U32 R3, RZ, RZ, UR5 ;  /* 0x00000005ff037e24 */ /* 0x000fd2000f8e00ff */
.L_x_3:
[----:B------:R-:W-:Y:S02]  /*03c0*/  IMAD.U32 R7, RZ, RZ, UR7 ;  /* 0x00000007ff077e24 */ /* 0x000fe4000f8e00ff */
[----:B------:R-:W-:-:S05]  /*03d0*/  IMAD.U32 R6, RZ, RZ, UR6 ;  /* 0x00000006ff067e24 */ /* 0x000fca000f8e00ff */
[----:B------:R1:W2:Y:S02]  /*03e0*/  LDG.E R7, desc[UR18][R6.64] ;  /* 0x0000001206077981 */ /* 0x0002a4000c1e1900 */
[----:B-1----:R-:W-:Y:S02]  /*03f0*/  MOV R6, R22 ;  /* 0x0000001600067202 */ /* 0x002fe40000000f00 */
[----:B--2---:R-:W-:Y:S01]  /*0400*/  ISETP.NE.AND P0, PT, R2, R7, PT ;  /* 0x000000070200720c */ /* 0x004fe20003f05270 */
[----:B------:R-:W-:-:S12]  /*0410*/  IMAD.MOV.U32 R7, RZ, RZ, R23 ;  /* 0x000000ffff077224 */ /* 0x000fd800078e0017 */
[----:B------:R-:W2:Y:S04]  /*0420*/  @!P0 LDG.E.64 R8, desc[UR18][R6.64+-0x10] ;  /* 0xfffff01206088981 */ /* 0x000ea8000c1e1b00 */
[----:B------:R-:W2:Y:S02]  /*0430*/  @!P0 LDG.E.64 R18, desc[UR18][R16.64] ;  /* 0x0000001210128981 */ /* 0x000ea4000c1e1b00 */
[----:B--2-4-:R-:W-:Y:S01]  /*0440*/  @!P0 DADD R28, R8, R18 ;  /* 0x00000000081c8229 */ /* 0x014fe20000000012 */
[----:B------:R-:W-:Y:S02]  /*0450*/  IMAD.MOV.U32 R8, RZ, RZ, R20 ;  /* 0x000000ffff087224 */ /* 0x000fe400078e0014 */
[----:B------:R-:W-:-:S04]  /*0460*/  IMAD.MOV.U32 R9, RZ, RZ, R21 ;  /* 0x000000ffff097224 */ /* 0x000fc800078e0015 */
[----:B------:R-:W-:Y:S04]  /*0470*/  @!P0 STG.E.64 desc[UR18][R16.64], R28 ;  /* 0x0000001c10008986 */ /* 0x000fe8000c101b12 */
[----:B------:R-:W2:Y:S04]  /*0480*/  @!P0 LDG.E.64 R18, desc[UR18][R8.64+-0x10] ;  /* 0xfffff01208128981 */ /* 0x000ea8000c1e1b00 */
[----:B------:R-:W2:Y:S02]  /*0490*/  @!P0 LDG.E.64 R20, desc[UR18][R14.64] ;  /* 0x000000120e148981 */ /* 0x000ea4000c1e1b00 */
[----:B--2---:R-:W-:Y:S01]  /*04a0*/  @!P0 DADD R22, R18, R20 ;  /* 0x0000000012168229 */ /* 0x004fe20000000014 */
[----:B------:R-:W-:Y:S01]  /*04b0*/  MOV R18, R24 ;  /* 0x0000001800127202 */ /* 0x000fe20000000f00 */
[----:B------:R-:W-:-:S05]  /*04c0*/  IMAD.MOV.U32 R19, RZ, RZ, R25 ;  /* 0x000000ffff137224 */ /* 0x000fca00078e0019 */
[----:B------:R-:W-:Y:S04]  /*04d0*/  @!P0 STG.E.64 desc[UR18][R14.64], R22 ;  /* 0x000000160e008986 */ /* 0x000fe8000c101b12 */
[----:B------:R-:W2:Y:S04]  /*04e0*/  @!P0 LDG.E.64 R20, desc[UR18][R18.64+-0x10] ;  /* 0xfffff01212148981 */ /* 0x000ea8000c1e1b00 */
[----:B------:R-:W2:Y:S02]  /*04f0*/  @!P0 LDG.E.64 R24, desc[UR18][R12.64] ;  /* 0x000000120c188981 */ /* 0x000ea4000c1e1b00 */
[----:B--2---:R-:W-:-:S07]  /*0500*/  @!P0 DADD R20, R20, R24 ;  /* 0x0000000014148229 */ /* 0x004fce0000000018 */
[----:B------:R1:W-:Y:S04]  /*0510*/  @!P0 STG.E.64 desc[UR18][R12.64], R20 ;  /* 0x000000140c008986 */ /* 0x0003e8000c101b12 */
[----:B------:R-:W2:Y:S01]  /*0520*/  @!P0 LDG.E.64 R24, desc[UR18][R10.64] ;  /* 0x000000120a188981 */ /* 0x000ea2000c1e1b00 */
[----:B-1----:R-:W1:Y:S02]  /*0530*/  LDC.64 R20, c[0x0][0x3d0] ;  /* 0x0000f400ff147b82 */ /* 0x002e640000000a00 */
[----:B-1----:R-:W-:Y:S01]  /*0540*/  IMAD.WIDE.U32 R28, R3, 0x4, R20 ;  /* 0x00000004031c7825 */ /* 0x002fe200078e0014 */
[----:B--2---:R-:W-:-:S07]  /*0550*/  @!P0 DADD R4, R24, 1 ;  /* 0x3ff0000018048429 */ /* 0x004fce0000000000 */
[----:B------:R-:W-:Y:S04]  /*0560*/  @!P0 STG.E.64 desc[UR18][R10.64], R4 ;  /* 0x000000040a008986 */ /* 0x000fe8000c101b12 */
[----:B------:R-:W2:Y:S02]  /*0570*/  LDG.E R29, desc[UR18][R28.64] ;  /* 0x000000121c1d7981 */ /* 0x000ea4000c1e1900 */
[----:B--2---:R-:W-:-:S13]  /*0580*/  ISETP.NE.AND P0, PT, R2, R29, PT ;  /* 0x0000001d0200720c */ /* 0x004fda0003f05270 */
[----:B------:R-:W2:Y:S04]  /*0590*/  @!P0 LDG.E.64 R24, desc[UR18][R6.64+-0x8] ;  /* 0xfffff81206188981 */ /* 0x000ea8000c1e1b00 */
[----:B------:R-:W2:Y:S02]  /*05a0*/  @!P0 LDG.E.64 R22, desc[UR18][R16.64] ;  /* 0x0000001210168981 */ /* 0x000ea4000c1e1b00 */
[----:B--2---:R-:W-:-:S07]  /*05b0*/  @!P0 DADD R28, R24, R22 ;  /* 0x00000000181c8229 */ /* 0x004fce0000000016 */
[----:B------:R-:W-:Y:S04]  /*05c0*/  @!P0 STG.E.64 desc[UR18][R16.64], R28 ;  /* 0x0000001c10008986 */ /* 0x000fe8000c101b12 */
[----:B------:R-:W2:Y:S04]  /*05d0*/  @!P0 LDG.E.64 R24, desc[UR18][R8.64+-0x8] ;  /* 0xfffff81208188981 */ /* 0x000ea8000c1e1b00 */
[----:B------:R-:W2:Y:S02]  /*05e0*/  @!P0 LDG.E.64 R22, desc[UR18][R14.64] ;  /* 0x000000120e168981 */ /* 0x000ea4000c1e1b00 */
[----:B--2---:R-:W-:-:S07]  /*05f0*/  @!P0 DADD R22, R24, R22 ;  /* 0x0000000018168229 */ /* 0x004fce0000000016 */
[----:B------:R1:W-:Y:S04]  /*0600*/  @!P0 STG.E.64 desc[UR18][R14.64], R22 ;  /* 0x000000160e008986 */ /* 0x0003e8000c101b12 */
[----:B------:R-:W2:Y:S04]  /*0610*/  @!P0 LDG.E.64 R24, desc[UR18][R18.64+-0x8] ;  /* 0xfffff81212188981 */ /* 0x000ea8000c1e1b00 */
[----:B-1----:R-:W2:Y:S02]  /*0620*/  @!P0 LDG.E.64 R22, desc[UR18][R12.64] ;  /* 0x000000120c168981 */ /* 0x002ea4000c1e1b00 */
[----:B--2---:R-:W-:-:S07]  /*0630*/  @!P0 DADD R24, R24, R22 ;  /* 0x0000000018188229 */ /* 0x004fce0000000016 */
[----:B------:R1:W-:Y:S04]  /*0640*/  @!P0 STG.E.64 desc[UR18][R12.64], R24 ;  /* 0x000000180c008986 */ /* 0x0003e8000c101b12 */
[----:B------:R-:W2:Y:S01]  /*0650*/  @!P0 LDG.E.64 R22, desc[UR18][R10.64] ;  /* 0x000000120a168981 */ /* 0x000ea2000c1e1b00 */
[----:B------:R-:W-:Y:S01]  /*0660*/  IMAD.WIDE.U32 R28, R0, 0x4, R20 ;  /* 0x00000004001c7825 */ /* 0x000fe200078e0014 */
[----:B--2---:R-:W-:-:S07]  /*0670*/  @!P0 DADD R4, R22, 1 ;  /* 0x3ff0000016048429 */ /* 0x004fce0000000000 */
[----:B------:R-:W-:Y:S04]  /*0680*/  @!P0 STG.E.64 desc[UR18][R10.64], R4 ;  /* 0x000000040a008986 */ /* 0x000fe8000c101b12 */
[----:B------:R-:W2:Y:S02]  /*0690*/  LDG.E R29, desc[UR18][R28.64] ;  /* 0x000000121c1d7981 */ /* 0x000ea4000c1e1900 */
[----:B--2---:R-:W-:-:S13]  /*06a0*/  ISETP.NE.AND P0, PT, R2, R29, PT ;  /* 0x0000001d0200720c */ /* 0x004fda0003f05270 */
[----:B-1----:R-:W2:Y:S04]  /*06b0*/  @!P0 LDG.E.64 R24, desc[UR18][R6.64] ;  /* 0x0000001206188981 */ /* 0x002ea8000c1e1b00 */
        /* <DEDUP_REMOVED lines=14> */
[----:B------:R2:W-:Y:S04]  /*07a0*/  @!P0 STG.E.64 desc[UR18][R10.64], R4 ;  /* 0x000000040a008986 */ /* 0x0005e8000c101b12 */
[----:B------:R-:W3:Y:S02]  /*07b0*/  LDG.E R21, desc[UR18][R20.64] ;  /* 0x0000001214157981 */ /* 0x000ee4000c1e1900 */
[----:B---3--:R-:W-:-:S13]  /*07c0*/  ISETP.NE.AND P0, PT, R2, R21, PT ;  /* 0x000000150200720c */ /* 0x008fda0003f05270 */
[----:B------:R-:W3:Y:S04]  /*07d0*/  @!P0 LDG.E.64 R22, desc[UR18][R6.64+0x8] ;  /* 0x0000081206168981 */ /* 0x000ee8000c1e1b00 */
[----:B------:R-:W3:Y:S02]  /*07e0*/  @!P0 LDG.E.64 R28, desc[UR18][R16.64] ;  /* 0x00000012101c8981 */ /* 0x000ee4000c1e1b00 */
[----:B---3--:R-:W-:-:S07]  /*07f0*/  @!P0 DADD R22, R22, R28 ;  /* 0x0000000016168229 */ /* 0x008fce000000001c */
[----:B------:R3:W-:Y:S04]  /*0800*/  @!P0 STG.E.64 desc[UR18][R16.64], R22 ;  /* 0x0000001610008986 */ /* 0x0007e8000c101b12 */
[----:B-1----:R-:W4:Y:S04]  /*0810*/  @!P0 LDG.E.64 R24, desc[UR18][R8.64+0x8] ;  /* 0x0000081208188981 */ /* 0x002f28000c1e1b00 */
[----:B------:R-:W4:Y:S02]  /*0820*/  @!P0 LDG.E.64 R28, desc[UR18][R14.64] ;  /* 0x000000120e1c8981 */ /* 0x000f24000c1e1b00 */
[----:B----4-:R-:W-:-:S07]  /*0830*/  @!P0 DADD R24, R24, R28 ;  /* 0x0000000018188229 */ /* 0x010fce000000001c */
[----:B------:R1:W-:Y:S04]  /*0840*/  @!P0 STG.E.64 desc[UR18][R14.64], R24 ;  /* 0x000000180e008986 */ /* 0x0003e8000c101b12 */
[----:B------:R-:W4:Y:S04]  /*0850*/  @!P0 LDG.E.64 R28, desc[UR18][R18.64+0x8] ;  /* 0x00000812121c8981 */ /* 0x000f28000c1e1b00 */
[----:B------:R-:W4:Y:S02]  /*0860*/  @!P0 LDG.E.64 R20, desc[UR18][R12.64] ;  /* 0x000000120c148981 */ /* 0x000f24000c1e1b00 */
[----:B----4-:R-:W-:-:S07]  /*0870*/  @!P0 DADD R28, R28, R20 ;  /* 0x000000001c1c8229 */ /* 0x010fce0000000014 */
[----:B------:R4:W-:Y:S04]  /*0880*/  @!P0 STG.E.64 desc[UR18][R12.64], R28 ;  /* 0x0000001c0c008986 */ /* 0x0009e8000c101b12 */
[----:B------:R-:W2:Y:S01]  /*0890*/  @!P0 LDG.E.64 R20, desc[UR18][R10.64] ;  /* 0x000000120a148981 */ /* 0x000ea2000c1e1b00 */
[----:B------:R-:W-:-:S04]  /*08a0*/  UIADD3 UR21, UPT, UPT, UR21, 0x4, URZ ;  /* 0x0000000415157890 */ /* 0x000fc8000fffe0ff */
[----:B------:R-:W-:Y:S01]  /*08b0*/  UISETP.NE.AND UP0, UPT, UR21, URZ, UPT ;  /* 0x000000ff1500728c */ /* 0x000fe2000bf05270 */
[----:B------:R-:W-:Y:S02]  /*08c0*/  VIADD R3, R3, UR13 ;  /* 0x0000000d03037c36 */ /* 0x000fe40008000000 */
[----:B------:R-:W-:Y:S02]  /*08d0*/  VIADD R27, R27, UR13 ;  /* 0x0000000d1b1b7c36 */ /* 0x000fe40008000000 */
[----:B------:R-:W-:Y:S01]  /*08e0*/  VIADD R0, R0, UR13 ;  /* 0x0000000d00007c36 */ /* 0x000fe20008000000 */
[----:B------:R-:W-:Y:S01]  /*08f0*/  UIMAD.WIDE.U32 UR6, UR13, 0x4, UR6 ;  /* 0x000000040d0678a5 */ /* 0x000fe2000f8e0006 */
[----:B--2---:R-:W-:-:S07]  /*0900*/  @!P0 DADD R4, R20, 1 ;  /* 0x3ff0000014048429 */ /* 0x004fce0000000000 */
[----:B------:R4:W-:Y:S01]  /*0910*/  @!P0 STG.E.64 desc[UR18][R10.64], R4 ;  /* 0x000000040a008986 */ /* 0x0009e2000c101b12 */
[----:B---3--:R-:W-:Y:S02]  /*0920*/  IADD3 R22, P0, PT, R6, 0x20, RZ ;  /* 0x0000002006167810 */ /* 0x008fe40007f1e0ff */
[----:B------:R-:W-:-:S03]  /*0930*/  IADD3 R20, P1, PT, R8, 0x20, RZ ;  /* 0x0000002008147810 */ /* 0x000fc60007f3e0ff */
[----:B------:R-:W-:Y:S01]  /*0940*/  IMAD.X R23, RZ, RZ, R7, P0 ;  /* 0x000000ffff177224 */ /* 0x000fe200000e0607 */
[----:B-1----:R-:W-:Y:S01]  /*0950*/  IADD3 R24, P0, PT, R18, 0x20, RZ ;  /* 0x0000002012187810 */ /* 0x002fe20007f1e0ff */
[----:B------:R-:W-:-:S03]  /*0960*/  IMAD.X R21, RZ, RZ, R9, P1 ;  /* 0x000000ffff157224 */ /* 0x000fc600008e0609 */
[----:B------:R-:W-:Y:S01]  /*0970*/  IADD3.X R25, PT, PT, RZ, R19, RZ, P0, !PT ;  /* 0x00000013ff197210 */ /* 0x000fe200007fe4ff */
[----:B------:R-:W-:Y:S08]  /*0980*/  BRA.U UP0, `(.L_x_3) ;  /* 0xfffffff9008c7547 */ /* 0x000ff0000b83ffff */
[----:B------:R-:W-:-:S05]  /*0990*/  UMOV UR5, UR12 ;  /* 0x0000000c00057c82 */ /* 0x000fca0008000000 */
.L_x_2:
[----:B------:R-:W-:-:S09]  /*09a0*/  UISETP.NE.AND UP0, UPT, UR20, URZ, UPT ;  /* 0x000000ff1400728c */ /* 0x000fd2000bf05270 */
[----:B------:R-:W-:Y:S05]  /*09b0*/  BRA.U !UP0, `(.L_x_4) ;  /* 0x0000000508987547 */ /* 0x000fea000b800000 */
[----:B------:R-:W1:Y:S01]  /*09c0*/  LDCU UR6, c[0x0][0x3c8] ;  /* 0x00007900ff0677ac */ /* 0x000e620008000800 */
[----:B------:R-:W-:Y:S02]  /*09d0*/  UISETP.NE.AND UP0, UPT, UR20, 0x1, UPT ;  /* 0x000000011400788c */ /* 0x000fe4000bf05270 */
[----:B-1----:R-:W-:-:S07]  /*09e0*/  ULOP3.LUT UP1, URZ, UR6, 0x1, URZ, 0xc0, !UPT ;  /* 0x0000000106ff7892 */ /* 0x002fce000f82c0ff */
[----:B------:R-:W-:Y:S05]  /*09f0*/  BRA.U !UP0, `(.L_x_5) ;  /* 0x0000000108f07547 */ /* 0x000fea000b800000 */
[----:B------:R-:W1:Y:S01]  /*0a00*/  LDCU UR9, c[0x0][0x3cc] ;  /* 0x00007980ff0977ac */ /* 0x000e620008000800 */
[----:B------:R-:W2:Y:S01]  /*0a10*/  LDC.64 R6, c[0x0][0x3b0] ;  /* 0x0000ec00ff067b82 */ /* 0x000ea20000000a00 */
[----:B------:R-:W3:Y:S01]  /*0a20*/  LDCU.64 UR6, c[0x0][0x3d0] ;  /* 0x00007a00ff0677ac */ /* 0x000ee20008000a00 */
[----:B------:R-:W-:-:S06]  /*0a30*/  IMAD.U32 R3, RZ, RZ, UR5 ;  /* 0x00000005ff037e24 */ /* 0x000fcc000f8e00ff */
[----:B------:R-:W5:Y:S01]  /*0a40*/  LDC.64 R18, c[0x0][0x3b8] ;  /* 0x0000ee00ff127b82 */ /* 0x000f620000000a00 */
[----:B-1----:R-:W-:-:S04]  /*0a50*/  UIMAD UR8, UR5, UR9, UR4 ;  /* 0x00000009050872a4 */ /* 0x002fc8000f8e0204 */
[----:B---3--:R-:W-:-:S06]  /*0a60*/  UIMAD.WIDE.U32 UR10, UR8, 0x4, UR6 ;  /* 0x00000004080a78a5 */ /* 0x008fcc000f8e0006 */
[----:B------:R-:W-:Y:S01]  /*0a70*/  IMAD.U32 R21, RZ, RZ, UR11 ;  /* 0x0000000bff157e24 */ /* 0x000fe2000f8e00ff */
[----:B------:R-:W-:-:S05]  /*0a80*/  MOV R20, UR10 ;  /* 0x0000000a00147c02 */ /* 0x000fca0008000f00 */
[----:B------:R-:W3:Y:S02]  /*0a90*/  LDG.E R21, desc[UR18][R20.64] ;  /* 0x0000001214157981 */ /* 0x000ee4000c1e1900 */
[----:B---3--:R-:W-:-:S13]  /*0aa0*/  ISETP.NE.AND P0, PT, R2, R21, PT ;  /* 0x000000150200720c */ /* 0x008fda0003f05270 */
[C---:B--2---:R-:W-:Y:S01]  /*0ab0*/  @!P0 IMAD.WIDE.U32 R6, R3.reuse, 0x8, R6 ;  /* 0x0000000803068825 */ /* 0x044fe200078e0006 */
[----:B------:R-:W2:Y:S01]  /*0ac0*/  @!P0 LDG.E.64 R8, desc[UR18][R16.64] ;  /* 0x0000001210088981 */ /* 0x000ea2000c1e1b00 */
[----:B------:R-:W1:Y:S04]  /*0ad0*/  @!P0 LDC.64 R22, c[0x0][0x3c0] ;  /* 0x0000f000ff168b82 */ /* 0x000e680000000a00 */
[----:B------:R-:W2:Y:S01]  /*0ae0*/  @!P0 LDG.E.64 R6, desc[UR18][R6.64] ;  /* 0x0000001206068981 */ /* 0x000ea2000c1e1b00 */
[----:B-----5:R-:W-:Y:S01]  /*0af0*/  @!P0 IMAD.WIDE.U32 R18, R3, 0x8, R18 ;  /* 0x0000000803128825 */ /* 0x020fe200078e0012 */
[----:B--2---:R-:W-:-:S07]  /*0b00*/  @!P0 DADD R8, R6, R8 ;  /* 0x0000000006088229 */ /* 0x004fce0000000008 */
[----:B------:R2:W-:Y:S04]  /*0b10*/  @!P0 STG.E.64 desc[UR18][R16.64], R8 ;  /* 0x0000000810008986 */ /* 0x0005e8000c101b12 */
[----:B------:R-:W3:Y:S04]  /*0b20*/  @!P0 LDG.E.64 R20, desc[UR18][R14.64] ;  /* 0x000000120e148981 */ /* 0x000ee8000c1e1b00 */
[----:B------:R-:W3:Y:S01]  /*0b30*/  @!P0 LDG.E.64 R18, desc[UR18][R18.64] ;  /* 0x0000001212128981 */ /* 0x000ee2000c1e1b00 */
[----:B-1----:R-:W-:Y:S01]  /*0b40*/  @!P0 IMAD.WIDE.U32 R6, R3, 0x8, R22 ;  /* 0x0000000803068825 */ /* 0x002fe200078e0016 */
[----:B---3--:R-:W-:Y:S01]  /*0b50*/  @!P0 DADD R20, R18, R20 ;  /* 0x0000000012148229 */ /* 0x008fe20000000014 */
[----:B------:R-:W-:Y:S01]  /*0b60*/  UIADD3 UR8, UPT, UPT, UR8, UR9, URZ ;  /* 0x0000000908087290 */ /* 0x000fe2000fffe0ff */
[----:B------:R-:W1:Y:S05]  /*0b70*/  LDC.64 R18, c[0x0][0x3b8] ;  /* 0x0000ee00ff127b82 */ /* 0x000e6a0000000a00 */
[----:B------:R3:W-:Y:S04]  /*0b80*/  @!P0 STG.E.64 desc[UR18][R14.64], R20 ;  /* 0x000000140e008986 */ /* 0x0007e8000c101b12 */
[----:B------:R-:W5:Y:S04]  /*0b90*/  @!P0 LDG.E.64 R22, desc[UR18][R12.64] ;  /* 0x000000120c168981 */ /* 0x000f68000c1e1b00 */
[----:B------:R-:W5:Y:S02]  /*0ba0*/  @!P0 LDG.E.64 R6, desc[UR18][R6.64] ;  /* 0x0000001206068981 */ /* 0x000f64000c1e1b00 */
[----:B-----5:R-:W-:-:S07]  /*0bb0*/  @!P0 DADD R22, R6, R22 ;  /* 0x0000000006168229 */ /* 0x020fce0000000016 */
[----:B------:R5:W-:Y:S04]  /*0bc0*/  @!P0 STG.E.64 desc[UR18][R12.64], R22 ;  /* 0x000000160c008986 */ /* 0x000be8000c101b12 */
[----:B--2---:R-:W4:Y:S01]  /*0bd0*/  @!P0 LDG.E.64 R8, desc[UR18][R10.64] ;  /* 0x000000120a088981 */ /* 0x004f22000c1e1b00 */
[----:B------:R-:W-:-:S06]  /*0be0*/  UIMAD.WIDE.U32 UR6, UR8, 0x4, UR6 ;  /* 0x00000004080678a5 */ /* 0x000fcc000f8e0006 */
[----:B------:R-:W-:Y:S01]  /*0bf0*/  MOV R25, UR7 ;  /* 0x0000000700197c02 */ /* 0x000fe20008000f00 */
[----:B------:R-:W-:Y:S01]  /*0c00*/  IMAD.U32 R24, RZ, RZ, UR6 ;  /* 0x00000006ff187e24 */ /* 0x000fe2000f8e00ff */
[----:B----4-:R-:W-:Y:S01]  /*0c10*/  @!P0 DADD R4, R8, 1 ;  /* 0x3ff0000008048429 */ /* 0x010fe20000000000 */
[----:B------:R-:W2:Y:S06]  /*0c20*/  LDC.64 R8, c[0x0][0x3b0] ;  /* 0x0000ec00ff087b82 */ /* 0x000eac0000000a00 */
[----:B------:R-:W-:Y:S04]  /*0c30*/  @!P0 STG.E.64 desc[UR18][R10.64], R4 ;  /* 0x000000040a008986 */ /* 0x000fe8000c101b12 */
[----:B------:R-:W4:Y:S01]  /*0c40*/  LDG.E R25, desc[UR18][R24.64] ;  /* 0x0000001218197981 */ /* 0x000f22000c1e1900 */
[----:B---3--:R-:W-:Y:S01]  /*0c50*/  IMAD.U32 R21, RZ, RZ, UR5 ;  /* 0x00000005ff157e24 */ /* 0x008fe2000f8e00ff */
[----:B----4-:R-:W-:-:S13]  /*0c60*/  ISETP.NE.AND P0, PT, R2, R25, PT ;  /* 0x000000190200720c */ /* 0x010fda0003f05270 */
[----:B--2---:R-:W-:Y:S01]  /*0c70*/  @!P0 IMAD.WIDE.U32 R20, R21, 0x8, R8 ;  /* 0x0000000815148825 */ /* 0x004fe200078e0008 */
[----:B------:R-:W2:Y:S01]  /*0c80*/  @!P0 LDC.64 R24, c[0x0][0x3c0] ;  /* 0x0000f000ff188b82 */ /* 0x000ea20000000a00 */
[----:B------:R-:W3:Y:S04]  /*0c90*/  @!P0 LDG.E.64 R8, desc[UR18][R16.64] ;  /* 0x0000001210088981 */ /* 0x000ee8000c1e1b00 */
[----:B------:R-:W3:Y:S01]  /*0ca0*/  @!P0 LDG.E.64 R6, desc[UR18][R20.64+0x8] ;  /* 0x0000081214068981 */ /* 0x000ee2000c1e1b00 */
[----:B-----5:R-:W-:-:S04]  /*0cb0*/  IMAD.U32 R23, RZ, RZ, UR5 ;  /* 0x00000005ff177e24 */ /* 0x020fc8000f8e00ff */
[----:B-1----:R-:W-:Y:S01]  /*0cc0*/  @!P0 IMAD.WIDE.U32 R22, R23, 0x8, R18 ;  /* 0x0000000817168825 */ /* 0x002fe200078e0012 */
[----:B---3--:R-:W-:-:S07]  /*0cd0*/  @!P0 DADD R6, R6, R8 ;  /* 0x0000000006068229 */ /* 0x008fce0000000008 */
[----:B------:R1:W-:Y:S04]  /*0ce0*/  @!P0 STG.E.64 desc[UR18][R16.64], R6 ;  /* 0x0000000610008986 */ /* 0x0003e8000c101b12 */
[----:B------:R-:W3:Y:S04]  /*0cf0*/  @!P0 LDG.E.64 R18, desc[UR18][R14.64] ;  /* 0x000000120e128981 */ /* 0x000ee8000c1e1b00 */
[----:B------:R-:W3:Y:S01]  /*0d00*/  @!P0 LDG.E.64 R8, desc[UR18][R22.64+0x8] ;  /* 0x0000081216088981 */ /* 0x000ee2000c1e1b00 */
[----:B--2---:R-:W-:Y:S01]  /*0d10*/  @!P0 IMAD.WIDE.U32 R24, R3, 0x8, R24 ;  /* 0x0000000803188825 */ /* 0x004fe200078e0018 */
[----:B---3--:R-:W-:-:S07]  /*0d20*/  @!P0 DADD R8, R8, R18 ;  /* 0x0000000008088229 */ /* 0x008fce0000000012 */
[----:B------:R2:W-:Y:S04]  /*0d30*/  @!P0 STG.E.64 desc[UR18][R14.64], R8 ;  /* 0x000000080e008986 */ /* 0x0005e8000c101b12 */
[----:B------:R-:W3:Y:S04]  /*0d40*/  @!P0 LDG.E.64 R20, desc[UR18][R12.64] ;  /* 0x000000120c148981 */ /* 0x000ee8000c1e1b00 */
[----:B------:R-:W3:Y:S02]  /*0d50*/  @!P0 LDG.E.64 R18, desc[UR18][R24.64+0x8] ;  /* 0x0000081218128981 */ /* 0x000ee4000c1e1b00 */
[----:B---3--:R-:W-:-:S07]  /*0d60*/  @!P0 DADD R18, R18, R20 ;  /* 0x0000000012128229 */ /* 0x008fce0000000014 */
[----:B------:R2:W-:Y:S04]  /*0d70*/  @!P0 STG.E.64 desc[UR18][R12.64], R18 ;  /* 0x000000120c008986 */ /* 0x0005e8000c101b12 */
[----:B-1----:R-:W3:Y:S01]  /*0d80*/  @!P0 LDG.E.64 R6, desc[UR18][R10.64] ;  /* 0x000000120a068981 */ /* 0x002ee2000c1e1b00 */
[----:B------:R-:W-:Y:S01]  /*0d90*/  UIADD3 UR5, UPT, UPT, UR5, 0x2, URZ ;  /* 0x0000000205057890 */ /* 0x000fe2000fffe0ff */
[----:B---3--:R-:W-:-:S07]  /*0da0*/  @!P0 DADD R4, R6, 1 ;  /* 0x3ff0000006048429 */ /* 0x008fce0000000000 */
[----:B------:R2:W-:Y:S04]  /*0db0*/  @!P0 STG.E.64 desc[UR18][R10.64], R4 ;  /* 0x000000040a008986 */ /* 0x0005e8000c101b12 */
.L_x_5:
[----:B------:R-:W-:Y:S05]  /*0dc0*/  BRA.U !UP1, `(.L_x_4) ;  /* 0x0000000109947547 */ /* 0x000fea000b800000 */
[----:B------:R-:W1:Y:S01]  /*0dd0*/  LDCU UR8, c[0x0][0x3cc] ;  /* 0x00007980ff0877ac */ /* 0x000e620008000800 */
[----:B------:R-:W3:Y:S01]  /*0de0*/  LDCU.64 UR6, c[0x0][0x3d0] ;  /* 0x00007a00ff0677ac */ /* 0x000ee20008000a00 */
[----:B-1----:R-:W-:-:S04]  /*0df0*/  UIMAD UR8, UR5, UR8, UR4 ;  /* 0x00000008050872a4 */ /* 0x002fc8000f8e0204 */
[----:B---3--:R-:W-:-:S06]  /*0e00*/  UIMAD.WIDE.U32 UR6, UR8, 0x4, UR6 ;  /* 0x00000004080678a5 */ /* 0x008fcc000f8e0006 */
[----:B------:R-:W-:Y:S01]  /*0e10*/  MOV R7, UR7 ;  /* 0x0000000700077c02 */ /* 0x000fe20008000f00 */
[----:B------:R-:W-:-:S05]  /*0e20*/  IMAD.U32 R6, RZ, RZ, UR6 ;  /* 0x00000006ff067e24 */ /* 0x000fca000f8e00ff */
[----:B------:R-:W3:Y:S01]  /*0e30*/  LDG.E R7, desc[UR18][R6.64] ;  /* 0x0000001206077981 */ /* 0x000ee2000c1e1900 */
[----:B------:R-:W-:Y:S01]  /*0e40*/  BSSY.RECONVERGENT B0, `(.L_x_4) ;  /* 0x000001d000007945 */ /* 0x000fe20003800200 */
[----:B---3--:R-:W-:-:S13]  /*0e50*/  ISETP.NE.AND P0, PT, R2, R7, PT ;  /* 0x000000070200720c */ /* 0x008fda0003f05270 */
[----:B------:R-:W-:Y:S05]  /*0e60*/  @P0 BRA `(.L_x_6) ;  /* 0x0000000000680947 */ /* 0x000fea0003800000 */
[----:B------:R-:W1:Y:S01]  /*0e70*/  LDCU.128 UR8, c[0x0][0x3b0] ;  /* 0x00007600ff0877ac */ /* 0x000e620008000c00 */
[----:B------:R-:W3:Y:S01]  /*0e80*/  LDG.E.64 R6, desc[UR18][R16.64] ;  /* 0x0000001210067981 */ /* 0x000ee2000c1e1b00 */
[----:B-1----:R-:W-:-:S06]  /*0e90*/  UIMAD.WIDE.U32 UR6, UR5, 0x8, UR8 ;  /* 0x00000008050678a5 */ /* 0x002fcc000f8e0008 */
[----:B--2---:R-:W-:Y:S02]  /*0ea0*/  IMAD.U32 R18, RZ, RZ, UR6 ;  /* 0x00000006ff127e24 */ /* 0x004fe4000f8e00ff */
[----:B------:R-:W-:-:S05]  /*0eb0*/  IMAD.U32 R19, RZ, RZ, UR7 ;  /* 0x00000007ff137e24 */ /* 0x000fca000f8e00ff */
[----:B----4-:R-:W3:Y:S01]  /*0ec0*/  LDG.E.64 R4, desc[UR18][R18.64] ;  /* 0x0000001212047981 */ /* 0x010ee2000c1e1b00 */
[----:B------:R-:W-:-:S06]  /*0ed0*/  UIMAD.WIDE.U32 UR6, UR5, 0x8, UR10 ;  /* 0x00000008050678a5 */ /* 0x000fcc000f8e000a */
[----:B------:R-:W-:Y:S01]  /*0ee0*/  IMAD.U32 R20, RZ, RZ, UR6 ;  /* 0x00000006ff147e24 */ /* 0x000fe2000f8e00ff */
[----:B------:R-:W-:-:S04]  /*0ef0*/  MOV R21, UR7 ;  /* 0x0000000700157c02 */ /* 0x000fc80008000f00 */
[----:B------:R-:W1:Y:S01]  /*0f00*/  LDCU.64 UR6, c[0x0][0x3c0] ;  /* 0x00007800ff0677ac */ /* 0x000e620008000a00 */
[----:B---3--:R-:W-:-:S07]  /*0f10*/  DADD R4, R4, R6 ;  /* 0x0000000004047229 */ /* 0x008fce0000000006 */
[----:B------:R2:W-:Y:S04]  /*0f20*/  STG.E.64 desc[UR18][R16.64], R4 ;  /* 0x0000000410007986 */ /* 0x0005e8000c101b12 */
[----:B------:R-:W3:Y:S04]  /*0f30*/  LDG.E.64 R6, desc[UR18][R20.64] ;  /* 0x0000001214067981 */ /* 0x000ee8000c1e1b00 */
[----:B------:R-:W3:Y:S01]  /*0f40*/  LDG.E.64 R8, desc[UR18][R14.64] ;  /* 0x000000120e087981 */ /* 0x000ee2000c1e1b00 */
[----:B-1----:R-:W-:-:S06]  /*0f50*/  UIMAD.WIDE.U32 UR6, UR5, 0x8, UR6 ;  /* 0x00000008050678a5 */ /* 0x002fcc000f8e0006 */
[----:B------:R-:W-:Y:S02]  /*0f60*/  IMAD.U32 R22, RZ, RZ, UR6 ;  /* 0x00000006ff167e24 */ /* 0x000fe4000f8e00ff */
[----:B------:R-:W-:Y:S01]  /*0f70*/  IMAD.U32 R23, RZ, RZ, UR7 ;  /* 0x00000007ff177e24 */ /* 0x000fe2000f8e00ff */
[----:B---3--:R-:W-:-:S07]  /*0f80*/  DADD R6, R6, R8 ;  /* 0x0000000006067229 */ /* 0x008fce0000000008 */
[----:B------:R1:W-:Y:S04]  /*0f90*/  STG.E.64 desc[UR18][R14.64], R6 ;  /* 0x000000060e007986 */ /* 0x0003e8000c101b12 */
[----:B------:R-:W3:Y:S04]  /*0fa0*/  LDG.E.64 R8, desc[UR18][R22.64] ;  /* 0x0000001216087981 */ /* 0x000ee8000c1e1b00 */
[----:B------:R-:W3:Y:S02]  /*0fb0*/  LDG.E.64 R18, desc[UR18][R12.64] ;  /* 0x000000120c127981 */ /* 0x000ee4000c1e1b00 */
[----:B---3--:R-:W-:-:S07]  /*0fc0*/  DADD R8, R8, R18 ;  /* 0x0000000008087229 */ /* 0x008fce0000000012 */
[----:B------:R1:W-:Y:S04]  /*0fd0*/  STG.E.64 desc[UR18][R12.64], R8 ;  /* 0x000000080c007986 */ /* 0x0003e8000c101b12 */
[----:B--2---:R-:W2:Y:S02]  /*0fe0*/  LDG.E.64 R4, desc[UR18][R10.64] ;  /* 0x000000120a047981 */ /* 0x004ea4000c1e1b00 */
[----:B--2---:R-:W-:-:S07]  /*0ff0*/  DADD R4, R4, 1 ;  /* 0x3ff0000004047429 */ /* 0x004fce0000000000 */
[----:B------:R1:W-:Y:S04]  /*1000*/  STG.E.64 desc[UR18][R10.64], R4 ;  /* 0x000000040a007986 */ /* 0x0003e8000c101b12 */
.L_x_6:
[----:B------:R-:W-:Y:S05]  /*1010*/  BSYNC.RECONVERGENT B0 ;  /* 0x0000000000007941 */ /* 0x000fea0003800200 */
.L_x_4:
[----:B------:R-:W3:Y:S01]  /*1020*/  LDCU UR5, c[0x0][0x3cc] ;  /* 0x00007980ff0577ac */ /* 0x000ee20008000800 */
[----:B------:R-:W-:-:S04]  /*1030*/  UIADD3 UR4, UPT, UPT, UR4, 0x1, URZ ;  /* 0x0000000104047890 */ /* 0x000fc8000fffe0ff */
[----:B---3--:R-:W-:-:S09]  /*1040*/  UISETP.NE.AND UP0, UPT, UR4, UR5, UPT ;  /* 0x000000050400728c */ /* 0x008fd2000bf05270 */
[----:B------:R-:W-:Y:S05]  /*1050*/  BRA.U UP0, `(.L_x_7) ;  /* 0xfffffff100687547 */ /* 0x000fea000b83ffff */
.L_x_1:
[----:B-12---:R-:W2:Y:S01]  /*1060*/  LDG.E.64 R8, desc[UR18][R16.64] ;  /* 0x0000001210087981 */ /* 0x006ea2000c1e1b00 */
[----:B------:R-:W1:Y:S01]  /*1070*/  MUFU.RCP64H R7, R5 ;  /* 0x0000000500077308 */ /* 0x000e620000001800 */
[----:B------:R-:W-:Y:S01]  /*1080*/  IMAD.MOV.U32 R6, RZ, RZ, 0x1 ;  /* 0x00000001ff067424 */ /* 0x000fe200078e00ff */
[----:B------:R-:W-:Y:S05]  /*1090*/  BSSY.RECONVERGENT B0, `(.L_x_8) ;  /* 0x0000012000007945 */ /* 0x000fea0003800200 */
[----:B-1----:R-:W-:-:S08]  /*10a0*/  DFMA R18, R6, -R4, 1 ;  /* 0x3ff000000612742b */ /* 0x002fd00000000804 */
[----:B------:R-:W-:-:S08]  /*10b0*/  DFMA R18, R18, R18, R18 ;  /* 0x000000121212722b */ /* 0x000fd00000000012 */
[----:B------:R-:W-:-:S08]  /*10c0*/  DFMA R18, R6, R18, R6 ;  /* 0x000000120612722b */ /* 0x000fd00000000006 */
[----:B------:R-:W-:-:S08]  /*10d0*/  DFMA R6, R18, -R4, 1 ;  /* 0x3ff000001206742b */ /* 0x000fd00000000804 */
[----:B------:R-:W-:-:S08]  /*10e0*/  DFMA R6, R18, R6, R18 ;  /* 0x000000061206722b */ /* 0x000fd00000000012 */
[----:B--2---:R-:W-:Y:S01]  /*10f0*/  DMUL R18, R8, R6 ;  /* 0x0000000608127228 */ /* 0x004fe20000000000 */
[----:B------:R-:W-:-:S07]  /*1100*/  FSETP.GEU.AND P1, PT, |R9|, 6.5827683646048100446e-37, PT ;  /* 0x036000000900780b */ /* 0x000fce0003f2e200 */
[----:B------:R-:W-:-:S08]  /*1110*/  DFMA R20, R18, -R4, R8 ;  /* 0x800000041214722b */ /* 0x000fd00000000008 */
[----:B------:R-:W-:-:S10]  /*1120*/  DFMA R6, R6, R20, R18 ;  /* 0x000000140606722b */ /* 0x000fd40000000012 */
[----:B------:R-:W-:-:S05]  /*1130*/  FFMA R0, RZ, R5, R7 ;  /* 0x00000005ff007223 */ /* 0x000fca0000000007 */
[----:B------:R-:W-:-:S13]  /*1140*/  FSETP.GT.AND P0, PT, |R0|, 1.469367938527859385e-39, PT ;  /* 0x001000000000780b */ /* 0x000fda0003f04200 */
[----:B------:R-:W-:Y:S05]  /*1150*/  @P0 BRA P1, `(.L_x_9) ;  /* 0x0000000000140947 */ /* 0x000fea0000800000 */
[----:B------:R-:W-:Y:S01]  /*1160*/  MOV R18, R8 ;  /* 0x0000000800127202 */ /* 0x000fe20000000f00 */
[----:B------:R-:W-:Y:S01]  /*1170*/  IMAD.MOV.U32 R19, RZ, RZ, R9 ;  /* 0x000000ffff137224 */ /* 0x000fe200078e0009 */
[----:B------:R-:W-:Y:S01]  /*1180*/  MOV R0, 0x11b0 ;  /* 0x000011b000007802 */ /* 0x000fe20000000f00 */
[----:B------:R-:W-:-:S07]  /*1190*/  IMAD.MOV.U32 R7, RZ, RZ, R5 ;  /* 0x000000ffff077224 */ /* 0x000fce00078e0005 */
[----:B0---4-:R-:W-:Y:S05]  /*11a0*/  CALL.REL.NOINC `($__internal_0_$__cuda_sm20_div_rn_f64_full) ;  /* 0x0000000400447944 */ /* 0x011fea0003c00000 */
.L_x_9:
[----:B------:R-:W-:Y:S05]  /*11b0*/  BSYNC.RECONVERGENT B0 ;  /* 0x0000000000007941 */ /* 0x000fea0003800200 */
.L_x_8:
[----:B------:R1:W-:Y:S04]  /*11c0*/  STG.E.64 desc[UR18][R16.64], R6 ;  /* 0x0000000610007986 */ /* 0x0003e8000c101b12 */
[----:B------:R-:W2:Y:S04]  /*11d0*/  LDG.E.64 R8, desc[UR18][R10.64] ;  /* 0x000000120a087981 */ /* 0x000ea8000c1e1b00 */
[----:B------:R-:W3:Y:S01]  /*11e0*/  LDG.E.64 R18, desc[UR18][R14.64] ;  /* 0x000000120e127981 */ /* 0x000ee2000c1e1b00 */
[----:B----4-:R-:W-:Y:S01]  /*11f0*/  IMAD.MOV.U32 R4, RZ, RZ, 0x1 ;  /* 0x00000001ff047424 */ /* 0x010fe200078e00ff */
[----:B------:R-:W-:Y:S01]  /*1200*/  BSSY.RECONVERGENT B0, `(.L_x_10) ;  /* 0x0000014000007945 */ /* 0x000fe20003800200 */
[----:B--2---:R-:W2:Y:S01]  /*1210*/  MUFU.RCP64H R5, R9 ;  /* 0x0000000900057308 */ /* 0x004ea20000001800 */
[----:B---3--:R-:W-:-:S03]  /*1220*/  FSETP.GEU.AND P1, PT, |R19|, 6.5827683646048100446e-37, PT ;  /* 0x036000001300780b */ /* 0x008fc60003f2e200 */
[----:B--2---:R-:W-:-:S08]  /*1230*/  DFMA R20, -R8, R4, 1 ;  /* 0x3ff000000814742b */ /* 0x004fd00000000104 */
[----:B------:R-:W-:-:S08]  /*1240*/  DFMA R20, R20, R20, R20 ;  /* 0x000000141414722b */ /* 0x000fd00000000014 */
[----:B------:R-:W-:-:S08]  /*1250*/  DFMA R20, R4, R20, R4 ;  /* 0x000000140414722b */ /* 0x000fd00000000004 */
[----:B------:R-:W-:-:S08]  /*1260*/  DFMA R4, -R8, R20, 1 ;  /* 0x3ff000000804742b */ /* 0x000fd00000000114 */
[----:B------:R-:W-:-:S08]  /*1270*/  DFMA R4, R20, R4, R20 ;  /* 0x000000041404722b */ /* 0x000fd00000000014 */
[----:B------:R-:W-:-:S08]  /*1280*/  DMUL R20, R18, R4 ;  /* 0x0000000412147228 */ /* 0x000fd00000000000 */
[----:B-1----:R-:W-:-:S08]  /*1290*/  DFMA R6, -R8, R20, R18 ;  /* 0x000000140806722b */ /* 0x002fd00000000112 */
[----:B------:R-:W-:-:S10]  /*12a0*/  DFMA R4, R4, R6, R20 ;  /* 0x000000060404722b */ /* 0x000fd40000000014 */
[----:B------:R-:W-:-:S05]  /*12b0*/  FFMA R0, RZ, R9, R5 ;  /* 0x00000009ff007223 */ /* 0x000fca0000000005 */
[----:B------:R-:W-:-:S13]  /*12c0*/  FSETP.GT.AND P0, PT, |R0|, 1.469367938527859385e-39, PT ;  /* 0x001000000000780b */ /* 0x000fda0003f04200 */
[----:B------:R-:W-:Y:S05]  /*12d0*/  @P0 BRA P1, `(.L_x_11) ;  /* 0x0000000000180947 */ /* 0x000fea0000800000 */
[----:B------:R-:W-:Y:S01]  /*12e0*/  MOV R4, R8 ;  /* 0x0000000800047202 */ /* 0x000fe20000000f00 */
[----:B------:R-:W-:Y:S01]  /*12f0*/  IMAD.MOV.U32 R7, RZ, RZ, R9 ;  /* 0x000000ffff077224 */ /* 0x000fe200078e0009 */
[----:B------:R-:W-:-:S07]  /*1300*/  MOV R0, 0x1320 ;  /* 0x0000132000007802 */ /* 0x000fce0000000f00 */
[----:B0-----:R-:W-:Y:S05]  /*1310*/  CALL.REL.NOINC `($__internal_0_$__cuda_sm20_div_rn_f64_full) ;  /* 0x0000000000e87944 */ /* 0x001fea0003c00000 */
[----:B------:R-:W-:Y:S02]  /*1320*/  IMAD.MOV.U32 R4, RZ, RZ, R6 ;  /* 0x000000ffff047224 */ /* 0x000fe400078e0006 */
[----:B------:R-:W-:-:S07]  /*1330*/  IMAD.MOV.U32 R5, RZ, RZ, R7 ;  /* 0x000000ffff057224 */ /* 0x000fce00078e0007 */
.L_x_11:
[----:B------:R-:W-:Y:S05]  /*1340*/  BSYNC.RECONVERGENT B0 ;  /* 0x0000000000007941 */ /* 0x000fea0003800200 */
.L_x_10:
[----:B------:R1:W-:Y:S04]  /*1350*/  STG.E.64 desc[UR18][R14.64], R4 ;  /* 0x000000040e007986 */ /* 0x0003e8000c101b12 */
[----:B0-----:R-:W2:Y:S04]  /*1360*/  LDG.E.64 R10, desc[UR18][R10.64] ;  /* 0x000000120a0a7981 */ /* 0x001ea8000c1e1b00 */
[----:B------:R-:W3:Y:S01]  /*1370*/  LDG.E.64 R6, desc[UR18][R12.64] ;  /* 0x000000120c067981 */ /* 0x000ee2000c1e1b00 */
[----:B------:R-:W-:Y:S01]  /*1380*/  MOV R8, 0x1 ;  /* 0x0000000100087802 */ /* 0x000fe20000000f00 */
[----:B------:R-:W-:Y:S01]  /*1390*/  BSSY.RECONVERGENT B0, `(.L_x_12) ;  /* 0x0000016000007945 */ /* 0x000fe20003800200 */
[----:B--2---:R-:W0:Y:S01]  /*13a0*/  MUFU.RCP64H R9, R11 ;  /* 0x0000000b00097308 */ /* 0x004e220000001800 */
[----:B---3--:R-:W-:-:S03]  /*13b0*/  FSETP.GEU.AND P1, PT, |R7|, 6.5827683646048100446e-37, PT ;  /* 0x036000000700780b */ /* 0x008fc60003f2e200 */
[----:B0-----:R-:W-:-:S08]  /*13c0*/  DFMA R18, -R10, R8, 1 ;  /* 0x3ff000000a12742b */ /* 0x001fd00000000108 */
        /* <DEDUP_REMOVED lines=10> */
[----:B------:R-:W-:Y:S01]  /*1470*/  IMAD.MOV.U32 R19, RZ, RZ, R7 ;  /* 0x000000ffff137224 */ /* 0x000fe200078e0007 */
[----:B------:R-:W-:Y:S01]  /*1480*/  MOV R7, R11 ;  /* 0x0000000b00077202 */ /* 0x000fe20000000f00 */
[----:B------:R-:W-:Y:S01]  /*1490*/  IMAD.MOV.U32 R18, RZ, RZ, R6 ;  /* 0x000000ffff127224 */ /* 0x000fe200078e0006 */
[----:B------:R-:W-:Y:S01]  /*14a0*/  MOV R0, 0x14d0 ;  /* 0x000014d000007802 */ /* 0x000fe20000000f00 */
[----:B------:R-:W-:-:S07]  /*14b0*/  IMAD.MOV.U32 R4, RZ, RZ, R10 ;  /* 0x000000ffff047224 */ /* 0x000fce00078e000a */
[----:B------:R-:W-:Y:S05]  /*14c0*/  CALL.REL.NOINC `($__internal_0_$__cuda_sm20_div_rn_f64_full) ;  /* 0x00000000007c7944 */ /* 0x000fea0003c00000 */
[----:B------:R-:W-:Y:S02]  /*14d0*/  IMAD.MOV.U32 R4, RZ, RZ, R6 ;  /* 0x000000ffff047224 */ /* 0x000fe400078e0006 */
[----:B------:R-:W-:-:S07]  /*14e0*/  IMAD.MOV.U32 R5, RZ, RZ, R7 ;  /* 0x000000ffff057224 */ /* 0x000fce00078e0007 */
.L_x_13:
[----:B------:R-:W-:Y:S05]  /*14f0*/  BSYNC.RECONVERGENT B0 ;  /* 0x0000000000007941 */ /* 0x000fea0003800200 */
.L_x_12:
[----:B------:R0:W-:Y:S01]  /*1500*/  STG.E.64 desc[UR18][R12.64], R4 ;  /* 0x000000040c007986 */ /* 0x0001e2000c101b12 */
[----:B------:R-:W1:Y:S03]  /*1510*/  LDC.64 R6, c[0x0][0x3a0] ;  /* 0x0000e800ff067b82 */ /* 0x000e660000000a00 */
[----:B------:R-:W2:Y:S04]  /*1520*/  LDG.E.64 R8, desc[UR18][R16.64] ;  /* 0x0000001210087981 */ /* 0x000ea8000c1e1b00 */
[----:B------:R-:W3:Y:S01]  /*1530*/  LDG.E.64 R10, desc[UR18][R14.64] ;  /* 0x000000120e0a7981 */ /* 0x000ee2000c1e1b00 */
[----:B-1----:R-:W-:Y:S01]  /*1540*/  IMAD.WIDE R2, R2, 0x4, R6 ;  /* 0x0000000402027825 */ /* 0x002fe200078e0206 */
[----:B------:R-:W-:-:S03]  /*1550*/  MOV R6, R4 ;  /* 0x0000000400067202 */ /* 0x000fc60000000f00 */
[----:B------:R-:W-:Y:S01]  /*1560*/  IMAD.MOV.U32 R7, RZ, RZ, R5 ;  /* 0x000000ffff077224 */ /* 0x000fe200078e0005 */
[----:B--2---:R-:W-:-:S06]  /*1570*/  DSETP.GE.AND P0, PT, R8, R4, PT ;  /* 0x000000040800722a */ /* 0x004fcc0003f06000 */
[----:B---3--:R-:W-:-:S14]  /*1580*/  DSETP.LTU.OR P0, PT, R8, R10, !P0 ;  /* 0x0000000a0800722a */ /* 0x008fdc0004709400 */
[----:B------:R-:W-:-:S05]  /*1590*/  @!P0 IMAD.MOV.U32 R19, RZ, RZ, 0x3 ;  /* 0x00000003ff138424 */ /* 0x000fca00078e00ff */
[----:B------:R1:W-:Y:S04]  /*15a0*/  @!P0 STG.E desc[UR18][R2.64], R19 ;  /* 0x0000001302008986 */ /* 0x0003e8000c101912 */
[----:B------:R-:W2:Y:S04]  /*15b0*/  @!P0 LDG.E.64 R6, desc[UR18][R12.64] ;  /* 0x000000120c068981 */ /* 0x000ea8000c1e1b00 */
[----:B------:R-:W2:Y:S04]  /*15c0*/  @!P0 LDG.E.64 R8, desc[UR18][R16.64] ;  /* 0x0000001210088981 */ /* 0x000ea8000c1e1b00 */
[----:B------:R-:W3:Y:S01]  /*15d0*/  @!P0 LDG.E.64 R10, desc[UR18][R14.64] ;  /* 0x000000120e0a8981 */ /* 0x000ee2000c1e1b00 */
[----:B--2---:R-:W-:-:S06]  /*15e0*/  DSETP.GE.AND P0, PT, R6, R8, PT ;  /* 0x000000080600722a */ /* 0x004fcc0003f06000 */
[----:B---3--:R-:W-:-:S14]  /*15f0*/  DSETP.LTU.OR P0, PT, R6, R10, !P0 ;  /* 0x0000000a0600722a */ /* 0x008fdc0004709400 */
[----:B0-----:R-:W-:-:S05]  /*1600*/  @!P0 IMAD.MOV.U32 R5, RZ, RZ, 0x1 ;  /* 0x00000001ff058424 */ /* 0x001fca00078e00ff */
[----:B------:R1:W-:Y:S04]  /*1610*/  @!P0 STG.E desc[UR18][R2.64], R5 ;  /* 0x0000000502008986 */ /* 0x0003e8000c101912 */
[----:B------:R-:W2:Y:S04]  /*1620*/  @!P0 LDG.E.64 R10, desc[UR18][R14.64] ;  /* 0x000000120e0a8981 */ /* 0x000ea8000c1e1b00 */
[----:B------:R-:W2:Y:S02]  /*1630*/  @!P0 LDG.E.64 R8, desc[UR18][R16.64] ;  /* 0x0000001210088981 */ /* 0x000ea4000c1e1b00 */
[----:B--2---:R-:W-:-:S14]  /*1640*/  DSETP.GE.AND P0, PT, R10, R8, PT ;  /* 0x000000080a00722a */ /* 0x004fdc0003f06000 */
[----:B-1----:R-:W-:Y:S05]  /*1650*/  @!P0 EXIT ;  /* 0x000000000000894d */ /* 0x002fea0003800000 */
[----:B------:R-:W2:Y:S02]  /*1660*/  LDG.E.64 R12, desc[UR18][R12.64] ;  /* 0x000000120c0c7981 */ /* 0x000ea4000c1e1b00 */
[----:B--2---:R-:W-:-:S14]  /*1670*/  DSETP.GE.AND P0, PT, R10, R12, PT ;  /* 0x0000000c0a00722a */ /* 0x004fdc0003f06000 */
[----:B------:R-:W-:Y:S05]  /*1680*/  @!P0 EXIT ;  /* 0x000000000000894d */ /* 0x000fea0003800000 */
[----:B------:R-:W-:-:S05]  /*1690*/  IMAD.MOV.U32 R5, RZ, RZ, 0x2 ;  /* 0x00000002ff057424 */ /* 0x000fca00078e00ff */
[----:B------:R-:W-:Y:S01]  /*16a0*/  STG.E desc[UR18][R2.64], R5 ;  /* 0x0000000502007986 */ /* 0x000fe2000c101912 */
[----:B------:R-:W-:Y:S05]  /*16b0*/  EXIT ;  /* 0x000000000000794d */ /* 0x000fea0003800000 */
        .weak           $__internal_0_$__cuda_sm20_div_rn_f64_full
        .type           $__internal_0_$__cuda_sm20_div_rn_f64_full,@function
        .size           $__internal_0_$__cuda_sm20_div_rn_f64_full,(.L_x_122 - $__internal_0_$__cuda_sm20_div_rn_f64_full)
$__internal_0_$__cuda_sm20_div_rn_f64_full:
[C---:B------:R-:W-:Y:S01]  /*16c0*/  FSETP.GEU.AND P0, PT, |R7|.reuse, 1.469367938527859385e-39, PT ;  /* 0x001000000700780b */ /* 0x040fe20003f0e200 */
[----:B------:R-:W-:Y:S01]  /*16d0*/  IMAD.MOV.U32 R5, RZ, RZ, R19 ;  /* 0x000000ffff057224 */ /* 0x000fe200078e0013 */
[----:B------:R-:W-:Y:S01]  /*16e0*/  LOP3.LUT R8, R7, 0x800fffff, RZ, 0xc0, !PT ;  /* 0x800fffff07087812 */ /* 0x000fe200078ec0ff */
[----:B------:R-:W-:Y:S01]  /*16f0*/  IMAD.MOV.U32 R26, RZ, RZ, 0x1ca00000 ;  /* 0x1ca00000ff1a7424 */ /* 0x000fe200078e00ff */
[----:B------:R-:W-:Y:S01]  /*1700*/  MOV R6, R4 ;  /* 0x0000000400067202 */ /* 0x000fe20000000f00 */
[----:B------:R-:W-:Y:S01]  /*1710*/  BSSY.RECONVERGENT B1, `(.L_x_14) ;  /* 0x0000055000017945 */ /* 0x000fe20003800200 */
[----:B------:R-:W-:Y:S01]  /*1720*/  LOP3.LUT R9, R8, 0x3ff00000, RZ, 0xfc, !PT ;  /* 0x3ff0000008097812 */ /* 0x000fe200078efcff */
[----:B------:R-:W-:Y:S01]  /*1730*/  IMAD.MOV.U32 R8, RZ, RZ, R4 ;  /* 0x000000ffff087224 */ /* 0x000fe200078e0004 */
[----:B------:R-:W-:Y:S01]  /*1740*/  MOV R22, 0x1 ;  /* 0x0000000100167802 */ /* 0x000fe20000000f00 */
[----:B------:R-:W-:Y:S01]  /*1750*/  IMAD.MOV.U32 R4, RZ, RZ, R18 ;  /* 0x000000ffff047224 */ /* 0x000fe200078e0012 */
[----:B------:R-:W-:-:S02]  /*1760*/  FSETP.GEU.AND P2, PT, |R5|, 1.469367938527859385e-39, PT ;  /* 0x001000000500780b */ /* 0x000fc40003f4e200 */
[----:B------:R-:W-:Y:S01]  /*1770*/  LOP3.LUT R3, R5, 0x7ff00000, RZ, 0xc0, !PT ;  /* 0x7ff0000005037812 */ /* 0x000fe200078ec0ff */
[----:B------:R-:W-:Y:S01]  /*1780*/  @!P0 DMUL R8, R6, 8.98846567431157953865e+307 ;  /* 0x7fe0000006088828 */ /* 0x000fe20000000000 */
[----:B------:R-:W-:-:S04]  /*1790*/  LOP3.LUT R28, R7, 0x7ff00000, RZ, 0xc0, !PT ;  /* 0x7ff00000071c7812 */ /* 0x000fc800078ec0ff */
[----:B------:R-:W-:Y:S01]  /*17a0*/  ISETP.GE.U32.AND P1, PT, R3, R28, PT ;  /* 0x0000001c0300720c */ /* 0x000fe20003f26070 */
[----:B------:R-:W0:Y:S04]  /*17b0*/  MUFU.RCP64H R23, R9 ;  /* 0x0000000900177308 */ /* 0x000e280000001800 */
[----:B------:R-:W-:Y:S02]  /*17c0*/  @!P2 LOP3.LUT R20, R7, 0x7ff00000, RZ, 0xc0, !PT ;  /* 0x7ff000000714a812 */ /* 0x000fe400078ec0ff */
[----:B------:R-:W-:Y:S02]  /*17d0*/  @!P0 LOP3.LUT R28, R9, 0x7ff00000, RZ, 0xc0, !PT ;  /* 0x7ff00000091c8812 */ /* 0x000fe400078ec0ff */
[----:B------:R-:W-:-:S04]  /*17e0*/  @!P2 ISETP.GE.U32.AND P3, PT, R3, R20, PT ;  /* 0x000000140300a20c */ /* 0x000fc80003f66070 */
[----:B------:R-:W-:-:S04]  /*17f0*/  @!P2 SEL R21, R26, 0x63400000, !P3 ;  /* 0x634000001a15a807 */ /* 0x000fc80005800000 */
[----:B------:R-:W-:Y:S01]  /*1800*/  @!P2 LOP3.LUT R24, R21, 0x80000000, R5, 0xf8, !PT ;  /* 0x800000001518a812 */ /* 0x000fe200078ef805 */
[----:B0-----:R-:W-:-:S03]  /*1810*/  DFMA R18, R22, -R8, 1 ;  /* 0x3ff000001612742b */ /* 0x001fc60000000808 */
[----:B------:R-:W-:Y:S01]  /*1820*/  @!P2 LOP3.LUT R25, R24, 0x100000, RZ, 0xfc, !PT ;  /* 0x001000001819a812 */ /* 0x000fe200078efcff */
[----:B------:R-:W-:-:S04]  /*1830*/  @!P2 IMAD.MOV.U32 R24, RZ, RZ, RZ ;  /* 0x000000ffff18a224 */ /* 0x000fc800078e00ff */
[----:B------:R-:W-:-:S08]  /*1840*/  DFMA R18, R18, R18, R18 ;  /* 0x000000121212722b */ /* 0x000fd00000000012 */
[----:B------:R-:W-:Y:S01]  /*1850*/  DFMA R22, R22, R18, R22 ;  /* 0x000000121616722b */ /* 0x000fe20000000016 */
[----:B------:R-:W-:Y:S01]  /*1860*/  SEL R19, R26, 0x63400000, !P1 ;  /* 0x634000001a137807 */ /* 0x000fe20004800000 */
[----:B------:R-:W-:-:S03]  /*1870*/  IMAD.MOV.U32 R18, RZ, RZ, R4 ;  /* 0x000000ffff127224 */ /* 0x000fc600078e0004 */
[----:B------:R-:W-:-:S03]  /*1880*/  LOP3.LUT R19, R19, 0x800fffff, R5, 0xf8, !PT ;  /* 0x800fffff13137812 */ /* 0x000fc600078ef805 */
[----:B------:R-:W-:-:S03]  /*1890*/  DFMA R20, R22, -R8, 1 ;  /* 0x3ff000001614742b */ /* 0x000fc60000000808 */
[----:B------:R-:W-:-:S05]  /*18a0*/  @!P2 DFMA R18, R18, 2, -R24 ;  /* 0x400000001212a82b */ /* 0x000fca0000000818 */
[----:B------:R-:W-:-:S08]  /*18b0*/  DFMA R20, R22, R20, R22 ;  /* 0x000000141614722b */ /* 0x000fd00000000016 */
[----:B------:R-:W-:-:S08]  /*18c0*/  DMUL R22, R20, R18 ;  /* 0x0000001214167228 */ /* 0x000fd00000000000 */
[----:B------:R-:W-:-:S08]  /*18d0*/  DFMA R24, R22, -R8, R18 ;  /* 0x800000081618722b */ /* 0x000fd00000000012 */
[----:B------:R-:W-:Y:S01]  /*18e0*/  DFMA R24, R20, R24, R22 ;  /* 0x000000181418722b */ /* 0x000fe20000000016 */
[----:B------:R-:W-:Y:S02]  /*18f0*/  MOV R23, R3 ;  /* 0x0000000300177202 */ /* 0x000fe40000000f00 */
[----:B------:R-:W-:-:S05]  /*1900*/  @!P2 LOP3.LUT R23, R19, 0x7ff00000, RZ, 0xc0, !PT ;  /* 0x7ff000001317a812 */ /* 0x000fca00078ec0ff */
[----:B------:R-:W-:-:S05]  /*1910*/  VIADD R20, R23, 0xffffffff ;  /* 0xffffffff17147836 */ /* 0x000fca0000000000 */
[----:B------:R-:W-:Y:S01]  /*1920*/  ISETP.GT.U32.AND P0, PT, R20, 0x7feffffe, PT ;  /* 0x7feffffe1400780c */ /* 0x000fe20003f04070 */
[----:B------:R-:W-:-:S05]  /*1930*/  VIADD R20, R28, 0xffffffff ;  /* 0xffffffff1c147836 */ /* 0x000fca0000000000 */
[----:B------:R-:W-:-:S13]  /*1940*/  ISETP.GT.U32.OR P0, PT, R20, 0x7feffffe, P0 ;  /* 0x7feffffe1400780c */ /* 0x000fda0000704470 */
[----:B------:R-:W-:Y:S05]  /*1950*/  @P0 BRA `(.L_x_15) ;  /* 0x00000000006c0947 */ /* 0x000fea0003800000 */
[----:B------:R-:W-:-:S04]  /*1960*/  LOP3.LUT R20, R7, 0x7ff00000, RZ, 0xc0, !PT ;  /* 0x7ff0000007147812 */ /* 0x000fc800078ec0ff */
[CC--:B------:R-:W-:Y:S02]  /*1970*/  VIADDMNMX R4, R3.reuse, -R20.reuse, 0xb9600000, !PT ;  /* 0xb960000003047446 */ /* 0x0c0fe40007800914 */
[----:B------:R-:W-:Y:S02]  /*1980*/  ISETP.GE.U32.AND P0, PT, R3, R20, PT ;  /* 0x000000140300720c */ /* 0x000fe40003f06070 */
[----:B------:R-:W-:Y:S01]  /*1990*/  VIMNMX R3, PT, PT, R4, 0x46a00000, PT ;  /* 0x46a0000004037848 */ /* 0x000fe20003fe0100 */
[----:B------:R-:W-:Y:S01]  /*19a0*/  IMAD.MOV.U32 R4, RZ, RZ, RZ ;  /* 0x000000ffff047224 */ /* 0x000fe200078e00ff */
[----:B------:R-:W-:-:S04]  /*19b0*/  SEL R26, R26, 0x63400000, !P0 ;  /* 0x634000001a1a7807 */ /* 0x000fc80004000000 */
[----:B------:R-:W-:-:S05]  /*19c0*/  IADD3 R3, PT, PT, -R26, R3, RZ ;  /* 0x000000031a037210 */ /* 0x000fca0007ffe1ff */
[----:B------:R-:W-:-:S06]  /*19d0*/  VIADD R5, R3, 0x7fe00000 ;  /* 0x7fe0000003057836 */ /* 0x000fcc0000000000 */
[----:B------:R-:W-:-:S10]  /*19e0*/  DMUL R20, R24, R4 ;  /* 0x0000000418147228 */ /* 0x000fd40000000000 */
[----:B------:R-:W-:-:S13]  /*19f0*/  FSETP.GTU.AND P0, PT, |R21|, 1.469367938527859385e-39, PT ;  /* 0x001000001500780b */ /* 0x000fda0003f0c200 */
[----:B------:R-:W-:Y:S05]  /*1a00*/  @P0 BRA `(.L_x_16) ;  /* 0x0000000000940947 */ /* 0x000fea0003800000 */
[----:B------:R-:W-:Y:S01]  /*1a10*/  DFMA R8, R24, -R8, R18 ;  /* 0x800000081808722b */ /* 0x000fe20000000012 */
[----:B------:R-:W-:-:S09]  /*1a20*/  MOV R4, RZ ;  /* 0x000000ff00047202 */ /* 0x000fd20000000f00 */
[C---:B------:R-:W-:Y:S02]  /*1a30*/  FSETP.NEU.AND P0, PT, R9.reuse, RZ, PT ;  /* 0x000000ff0900720b */ /* 0x040fe40003f0d000 */
[----:B------:R-:W-:-:S04]  /*1a40*/  LOP3.LUT R19, R9, 0x80000000, R7, 0x48, !PT ;  /* 0x8000000009137812 */ /* 0x000fc800078e4807 */
[----:B------:R-:W-:-:S07]  /*1a50*/  LOP3.LUT R5, R19, R5, RZ, 0xfc, !PT ;  /* 0x0000000513057212 */ /* 0x000fce00078efcff */
[----:B------:R-:W-:Y:S05]  /*1a60*/  @!P0 BRA `(.L_x_16) ;  /* 0x00000000007c8947 */ /* 0x000fea0003800000 */
[----:B------:R-:W-:Y:S01]  /*1a70*/  IMAD.MOV R7, RZ, RZ, -R3 ;  /* 0x000000ffff077224 */ /* 0x000fe200078e0a03 */
[----:B------:R-:W-:Y:S01]  /*1a80*/  DMUL.RP R4, R24, R4 ;  /* 0x0000000418047228 */ /* 0x000fe20000008000 */
[----:B------:R-:W-:Y:S01]  /*1a90*/  IMAD.MOV.U32 R6, RZ, RZ, RZ ;  /* 0x000000ffff067224 */ /* 0x000fe200078e00ff */
[----:B------:R-:W-:-:S05]  /*1aa0*/  IADD3 R3, PT, PT, -R3, -0x43300000, RZ ;  /* 0xbcd0000003037810 */ /* 0x000fca0007ffe1ff */
[----:B------:R-:W-:-:S03]  /*1ab0*/  DFMA R6, R20, -R6, R24 ;  /* 0x800000061406722b */ /* 0x000fc60000000018 */
[----:B------:R-:W-:-:S07]  /*1ac0*/  LOP3.LUT R19, R5, R19, RZ, 0x3c, !PT ;  /* 0x0000001305137212 */ /* 0x000fce00078e3cff */
[----:B------:R-:W-:-:S04]  /*1ad0*/  FSETP.NEU.AND P0, PT, |R7|, R3, PT ;  /* 0x000000030700720b */ /* 0x000fc80003f0d200 */
[----:B------:R-:W-:Y:S02]  /*1ae0*/  FSEL R20, R4, R20, !P0 ;  /* 0x0000001404147208 */ /* 0x000fe40004000000 */
[----:B------:R-:W-:Y:S01]  /*1af0*/  FSEL R21, R19, R21, !P0 ;  /* 0x0000001513157208 */ /* 0x000fe20004000000 */
[----:B------:R-:W-:Y:S06]  /*1b00*/  BRA `(.L_x_16) ;  /* 0x0000000000547947 */ /* 0x000fec0003800000 */
.L_x_15:
[----:B------:R-:W-:-:S14]  /*1b10*/  DSETP.NAN.AND P0, PT, R4, R4, PT ;  /* 0x000000040400722a */ /* 0x000fdc0003f08000 */
[----:B------:R-:W-:Y:S05]  /*1b20*/  @P0 BRA `(.L_x_17) ;  /* 0x0000000000440947 */ /* 0x000fea0003800000 */
[----:B------:R-:W-:-:S14]  /*1b30*/  DSETP.NAN.AND P0, PT, R6, R6, PT ;  /* 0x000000060600722a */ /* 0x000fdc0003f08000 */
[----:B------:R-:W-:Y:S05]  /*1b40*/  @P0 BRA `(.L_x_18) ;  /* 0x0000000000300947 */ /* 0x000fea0003800000 */
[----:B------:R-:W-:Y:S01]  /*1b50*/  ISETP.NE.AND P0, PT, R23, R28, PT ;  /* 0x0000001c1700720c */ /* 0x000fe20003f05270 */
[----:B------:R-:W-:Y:S01]  /*1b60*/  IMAD.MOV.U32 R21, RZ, RZ, -0x80000 ;  /* 0xfff80000ff157424 */ /* 0x000fe200078e00ff */
[----:B------:R-:W-:-:S11]  /*1b70*/  MOV R20, 0x0 ;  /* 0x0000000000147802 */ /* 0x000fd60000000f00 */
[----:B------:R-:W-:Y:S05]  /*1b80*/  @!P0 BRA `(.L_x_16) ;  /* 0x0000000000348947 */ /* 0x000fea0003800000 */
[----:B------:R-:W-:Y:S02]  /*1b90*/  ISETP.NE.AND P0, PT, R23, 0x7ff00000, PT ;  /* 0x7ff000001700780c */ /* 0x000fe40003f05270 */
[----:B------:R-:W-:Y:S02]  /*1ba0*/  LOP3.LUT R21, R5, 0x80000000, R7, 0x48, !PT ;  /* 0x8000000005157812 */ /* 0x000fe400078e4807 */
[----:B------:R-:W-:-:S13]  /*1bb0*/  ISETP.EQ.OR P0, PT, R28, RZ, !P0 ;  /* 0x000000ff1c00720c */ /* 0x000fda0004702670 */
[----:B------:R-:W-:Y:S01]  /*1bc0*/  @P0 LOP3.LUT R3, R21, 0x7ff00000, RZ, 0xfc, !PT ;  /* 0x7ff0000015030812 */ /* 0x000fe200078efcff */
[----:B------:R-:W-:Y:S01]  /*1bd0*/  @!P0 IMAD.MOV.U32 R20, RZ, RZ, RZ ;  /* 0x000000ffff148224 */ /* 0x000fe200078e00ff */
[----:B------:R-:W-:-:S03]  /*1be0*/  @P0 MOV R20, RZ ;  /* 0x000000ff00140202 */ /* 0x000fc60000000f00 */
[----:B------:R-:W-:Y:S01]  /*1bf0*/  @P0 IMAD.MOV.U32 R21, RZ, RZ, R3 ;  /* 0x000000ffff150224 */ /* 0x000fe200078e0003 */
[----:B------:R-:W-:Y:S06]  /*1c00*/  BRA `(.L_x_16) ;  /* 0x0000000000147947 */ /* 0x000fec0003800000 */
.L_x_18:
[----:B------:R-:W-:Y:S01]  /*1c10*/  LOP3.LUT R21, R7, 0x80000, RZ, 0xfc, !PT ;  /* 0x0008000007157812 */ /* 0x000fe200078efcff */
[----:B------:R-:W-:Y:S01]  /*1c20*/  IMAD.MOV.U32 R20, RZ, RZ, R6 ;  /* 0x000000ffff147224 */ /* 0x000fe200078e0006 */
[----:B------:R-:W-:Y:S06]  /*1c30*/  BRA `(.L_x_16) ;  /* 0x0000000000087947 */ /* 0x000fec0003800000 */
.L_x_17:
[----:B------:R-:W-:Y:S02]  /*1c40*/  LOP3.LUT R21, R5, 0x80000, RZ, 0xfc, !PT ;  /* 0x0008000005157812 */ /* 0x000fe400078efcff */
[----:B------:R-:W-:-:S07]  /*1c50*/  MOV R20, R4 ;  /* 0x0000000400147202 */ /* 0x000fce0000000f00 */
.L_x_16:
[----:B------:R-:W-:Y:S05]  /*1c60*/  BSYNC.RECONVERGENT B1 ;  /* 0x0000000000017941 */ /* 0x000fea0003800200 */
.L_x_14:
[----:B------:R-:W-:Y:S01]  /*1c70*/  MOV R4, R0 ;  /* 0x0000000000047202 */ /* 0x000fe20000000f00 */
[----:B------:R-:W-:Y:S02]  /*1c80*/  IMAD.MOV.U32 R5, RZ, RZ, 0x0 ;  /* 0x00000000ff057424 */ /* 0x000fe400078e00ff */
[----:B------:R-:W-:Y:S02]  /*1c90*/  IMAD.MOV.U32 R6, RZ, RZ, R20 ;  /* 0x000000ffff067224 */ /* 0x000fe400078e0014 */
[----:B------:R-:W-:Y:S01]  /*1ca0*/  IMAD.MOV.U32 R7, RZ, RZ, R21 ;  /* 0x000000ffff077224 */ /* 0x000fe200078e0015 */
[----:B------:R-:W-:Y:S06]  /*1cb0*/  RET.REL.NODEC R4 `(_Z38Statistical_SVGsum_Fill_Category_LableiPdS_S_PiS_S_S_S_iiS0_) ;  /* 0xffffffe004d07950 */ /* 0x000fec0003c3ffff */
.L_x_19:
        /* <DEDUP_REMOVED lines=12> */
.L_x_122:


//--------------------- .text._Z27FillWeightArrayG_out_KernelddPdf --------------------------
	.section	.text._Z27FillWeightArrayG_out_KernelddPdf,"ax",@progbits
	.align	128
        .global         _Z27FillWeightArrayG_out_KernelddPdf
        .type           _Z27FillWeightArrayG_out_KernelddPdf,@function
        .size           _Z27FillWeightArrayG_out_KernelddPdf,(.L_x_125 - _Z27FillWeightArrayG_out_KernelddPdf)
        .other          _Z27FillWeightArrayG_out_KernelddPdf,@"STO_CUDA_ENTRY STV_DEFAULT"
_Z27FillWeightArrayG_out_KernelddPdf:
.text._Z27FillWeightArrayG_out_KernelddPdf:
[----:B------:R-:W-:Y:S01]  /*0000*/  LDC R1, c[0x0][0x37c] ;  /* 0x0000df00ff017b82 */ /* 0x000fe20000000800 */
[----:B------:R-:W0:Y:S07]  /*0010*/  S2R R3, SR_TID.X ;  /* 0x0000000000037919 */ /* 0x000e2e0000002100 */
[----:B------:R-:W0:Y:S01]  /*0020*/  S2UR UR4, SR_CTAID.X ;  /* 0x00000000000479c3 */ /* 0x000e220000002500 */
[----:B------:R-:W1:Y:S07]  /*0030*/  LDCU UR5, c[0x0][0x398] ;  /* 0x00007300ff0577ac */ /* 0x000e6e0008000800 */
[----:B------:R-:W0:Y:S02]  /*0040*/  LDC R6, c[0x0][0x360] ;  /* 0x0000d800ff067b82 */ /* 0x000e240000000800 */
[----:B0-----:R-:W-:-:S05]  /*0050*/  IMAD R6, R6, UR4, R3 ;  /* 0x0000000406067c24 */ /* 0x001fca000f8e0203 */
[----:B------:R-:W-:-:S04]  /*0060*/  I2FP.F32.S32 R6, R6 ;  /* 0x0000000600067245 */ /* 0x000fc80000201400 */
[----:B-1----:R-:W-:-:S13]  /*0070*/  FSETP.GT.AND P0, PT, R6, UR5, PT ;  /* 0x0000000506007c0b */ /* 0x002fda000bf04000 */
[----:B------:R-:W-:Y:S05]  /*0080*/  @P0 EXIT ;  /* 0x000000000000094d */ /* 0x000fea0003800000 */
[----:B------:R-:W0:Y:S01]  /*0090*/  LDC.64 R10, c[0x0][0x388] ;  /* 0x0000e200ff0a7b82 */ /* 0x000e220000000a00 */
[----:B------:R-:W-:Y:S02]  /*00a0*/  IMAD.MOV.U32 R12, RZ, RZ, 0x0 ;  /* 0x00000000ff0c7424 */ /* 0x000fe400078e00ff */
[----:B------:R-:W-:Y:S02]  /*00b0*/  IMAD.MOV.U32 R13, RZ, RZ, 0x40000000 ;  /* 0x40000000ff0d7424 */ /* 0x000fe400078e00ff */
[----:B------:R-:W-:-:S03]  /*00c0*/  IMAD.MOV.U32 R2, RZ, RZ, 0x1 ;  /* 0x00000001ff027424 */ /* 0x000fc600078e00ff */
[----:B------:R-:W1:Y:S01]  /*00d0*/  LDC.64 R14, c[0x0][0x380] ;  /* 0x0000e000ff0e7b82 */ /* 0x000e620000000a00 */
[CC--:B0-----:R-:W-:Y:S02]  /*00e0*/  DFMA R8, R10.reuse, R12.reuse, 1 ;  /* 0x3ff000000a08742b */ /* 0x0c1fe4000000000c */
[----:B------:R-:W-:-:S04]  /*00f0*/  DFMA R10, R10, R12, 2 ;  /* 0x400000000a0a742b */ /* 0x000fc8000000000c */
[----:B------:R-:W0:Y:S06]  /*0100*/  MUFU.RCP64H R3, R9 ;  /* 0x0000000900037308 */ /* 0x000e2c0000001800 */
[----:B------:R-:W-:Y:S01]  /*0110*/  FSETP.GEU.AND P1, PT, |R11|, 6.5827683646048100446e-37, PT ;  /* 0x036000000b00780b */ /* 0x000fe20003f2e200 */
[----:B0-----:R-:W-:-:S08]  /*0120*/  DFMA R4, -R8, R2, 1 ;  /* 0x3ff000000804742b */ /* 0x001fd00000000102 */
[----:B------:R-:W-:-:S08]  /*0130*/  DFMA R4, R4, R4, R4 ;  /* 0x000000040404722b */ /* 0x000fd00000000004 */
[----:B------:R-:W-:-:S08]  /*0140*/  DFMA R4, R2, R4, R2 ;  /* 0x000000040204722b */ /* 0x000fd00000000002 */
[----:B------:R-:W-:-:S08]  /*0150*/  DFMA R2, -R8, R4, 1 ;  /* 0x3ff000000802742b */ /* 0x000fd00000000104 */
[----:B------:R-:W-:-:S08]  /*0160*/  DFMA R2, R4, R2, R4 ;  /* 0x000000020402722b */ /* 0x000fd00000000004 */
[----:B------:R-:W-:-:S08]  /*0170*/  DMUL R4, R10, R2 ;  /* 0x000000020a047228 */ /* 0x000fd00000000000 */
[----:B------:R-:W-:-:S08]  /*0180*/  DFMA R12, -R8, R4, R10 ;  /* 0x00000004080c722b */ /* 0x000fd0000000010a */
[----:B------:R-:W-:Y:S02]  /*0190*/  DFMA R2, R2, R12, R4 ;  /* 0x0000000c0202722b */ /* 0x000fe40000000004 */
[----:B------:R-:W1:Y:S08]  /*01a0*/  F2F.F64.F32 R12, UR5 ;  /* 0x00000005000c7d10 */ /* 0x000e700008201800 */
[----:B------:R-:W-:-:S05]  /*01b0*/  FFMA R0, RZ, R9, R3 ;  /* 0x00000009ff007223 */ /* 0x000fca0000000003 */
[----:B------:R-:W-:Y:S01]  /*01c0*/  FSETP.GT.AND P0, PT, |R0|, 1.469367938527859385e-39, PT ;  /* 0x001000000000780b */ /* 0x000fe20003f04200 */
[----:B-1----:R-:W-:-:S12]  /*01d0*/  DADD R12, R12, -R14 ;  /* 0x000000000c0c7229 */ /* 0x002fd8000000080e */
[----:B------:R-:W-:Y:S05]  /*01e0*/  @P0 BRA P1, `(.L_x_20) ;  /* 0x0000000000200947 */ /* 0x000fea0000800000 */
[----:B------:R-:W-:Y:S01]  /*01f0*/  IMAD.MOV.U32 R16, RZ, RZ, R10 ;  /* 0x000000ffff107224 */ /* 0x000fe200078e000a */
[----:B------:R-:W-:Y:S01]  /*0200*/  MOV R0, 0x250 ;  /* 0x0000025000007802 */ /* 0x000fe20000000f00 */
[----:B------:R-:W-:Y:S02]  /*0210*/  IMAD.MOV.U32 R17, RZ, RZ, R11 ;  /* 0x000000ffff117224 */ /* 0x000fe400078e000b */
[----:B------:R-:W-:Y:S02]  /*0220*/  IMAD.MOV.U32 R2, RZ, RZ, R8 ;  /* 0x000000ffff027224 */ /* 0x000fe400078e0008 */
[----:B------:R-:W-:-:S07]  /*0230*/  IMAD.MOV.U32 R15, RZ, RZ, R9 ;  /* 0x000000ffff0f7224 */ /* 0x000fce00078e0009 */
[----:B------:R-:W-:Y:S05]  /*0240*/  CALL.REL.NOINC `($__internal_2_$__cuda_sm20_div_rn_f64_full) ;  /* 0x0000001800447944 */ /* 0x000fea0003c00000 */
[----:B------:R-:W-:Y:S02]  /*0250*/  IMAD.MOV.U32 R2, RZ, RZ, R18 ;  /* 0x000000ffff027224 */ /* 0x000fe400078e0012 */
[----:B------:R-:W-:-:S07]  /*0260*/  IMAD.MOV.U32 R3, RZ, RZ, R19 ;  /* 0x000000ffff037224 */ /* 0x000fce00078e0013 */
.L_x_20:
[----:B------:R-:W-:Y:S01]  /*0270*/  SHF.R.U32.HI R0, RZ, 0x14, R3 ;  /* 0x00000014ff007819 */ /* 0x000fe20000011603 */
[----:B------:R-:W-:-:S03]  /*0280*/  DSETP.NEU.AND P2, PT, R12, RZ, PT ;  /* 0x000000ff0c00722a */ /* 0x000fc60003f4d000 */
[----:B------:R-:W-:-:S05]  /*0290*/  LOP3.LUT R0, R0, 0x7ff, RZ, 0xc0, !PT ;  /* 0x000007ff00007812 */ /* 0x000fca00078ec0ff */
[----:B------:R-:W-:-:S05]  /*02a0*/  VIADD R35, R0, 0xfffffc0c ;  /* 0xfffffc0c00237836 */ /* 0x000fca0000000000 */
[CC--:B------:R-:W-:Y:S02]  /*02b0*/  SHF.L.U32 R34, R2.reuse, R35.reuse, RZ ;  /* 0x0000002302227219 */ /* 0x0c0fe400000006ff */
[----:B------:R-:W-:Y:S02]  /*02c0*/  SHF.L.U64.HI R35, R2, R35, R3 ;  /* 0x0000002302237219 */ /* 0x000fe40000010203 */
[----:B------:R-:W-:-:S04]  /*02d0*/  ISETP.NE.U32.AND P1, PT, R34, RZ, PT ;  /* 0x000000ff2200720c */ /* 0x000fc80003f25070 */
[----:B------:R-:W-:-:S04]  /*02e0*/  ISETP.NE.AND.EX P1, PT, R35, -0x80000000, PT, P1 ;  /* 0x800000002300780c */ /* 0x000fc80003f25310 */
[----:B------:R-:W-:Y:S01]  /*02f0*/  PLOP3.LUT P0, PT, P1, PT, PT, 0x8, 0x80 ;  /* 0x000000000080781c */ /* 0x000fe20000f0e170 */
[----:B------:R-:W-:-:S12]  /*0300*/  @P2 BRA `(.L_x_21) ;  /* 0x0000000000182947 */ /* 0x000fd80003800000 */
[----:B------:R-:W-:Y:S01]  /*0310*/  ISETP.GE.AND P2, PT, R3, RZ, PT ;  /* 0x000000ff0300720c */ /* 0x000fe20003f46270 */
[----:B------:R-:W-:Y:S01]  /*0320*/  DSETP.NEU.AND P1, PT, |R2|, 0.5, !P1 ;  /* 0x3fe000000200742a */ /* 0x000fe20004f2d200 */
[----:B------:R-:W-:-:S05]  /*0330*/  IMAD.MOV.U32 R14, RZ, RZ, RZ ;  /* 0x000000ffff0e7224 */ /* 0x000fca00078e00ff */
[----:B------:R-:W-:-:S06]  /*0340*/  SEL R15, R13, RZ, P1 ;  /* 0x000000ff0d0f7207 */ /* 0x000fcc0000800000 */
[----:B------:R-:W-:Y:S01]  /*0350*/  @!P2 LOP3.LUT R15, R15, 0x7ff00000, RZ, 0xfc, !PT ;  /* 0x7ff000000f0fa812 */ /* 0x000fe200078efcff */
[----:B------:R-:W-:Y:S06]  /*0360*/  BRA `(.L_x_22) ;  /* 0x00000000004c7947 */ /* 0x000fec0003800000 */
.L_x_21:
[----:B------:R-:W-:Y:S01]  /*0370*/  DADD R18, -RZ, |R12| ;  /* 0x00000000ff127229 */ /* 0x000fe2000000050c */
[----:B------:R-:W-:Y:S01]  /*0380*/  BSSY.RECONVERGENT B0, `(.L_x_23) ;  /* 0x0000006000007945 */ /* 0x000fe20003800200 */
[----:B------:R-:W-:Y:S01]  /*0390*/  IMAD.MOV.U32 R4, RZ, RZ, R2 ;  /* 0x000000ffff047224 */ /* 0x000fe200078e0002 */
[----:B------:R-:W-:Y:S01]  /*03a0*/  MOV R0, 0x3e0 ;  /* 0x000003e000007802 */ /* 0x000fe20000000f00 */
[----:B------:R-:W-:-:S06]  /*03b0*/  IMAD.MOV.U32 R5, RZ, RZ, R3 ;  /* 0x000000ffff057224 */ /* 0x000fcc00078e0003 */
[----:B------:R-:W-:-:S07]  /*03c0*/  IMAD.MOV.U32 R7, RZ, RZ, R19 ;  /* 0x000000ffff077224 */ /* 0x000fce00078e0013 */
[----:B------:R-:W-:Y:S05]  /*03d0*/  CALL.REL.NOINC `($_Z27FillWeightArrayG_out_KernelddPdf$__internal_accurate_pow) ;  /* 0x0000001c00547944 */ /* 0x000fea0003c00000 */
[----:B------:R-:W-:Y:S05]  /*03e0*/  BSYNC.RECONVERGENT B0 ;  /* 0x0000000000007941 */ /* 0x000fea0003800200 */
.L_x_23:
[----:B------:R-:W0:Y:S01]  /*03f0*/  FRND.F64.TRUNC R14, R2 ;  /* 0x00000002000e7313 */ /* 0x000e22000030d800 */
[----:B------:R-:W-:Y:S01]  /*0400*/  DADD R16, -RZ, -R4 ;  /* 0x00000000ff107229 */ /* 0x000fe20000000904 */
[----:B------:R-:W-:Y:S02]  /*0410*/  ISETP.GE.AND P3, PT, R13, RZ, PT ;  /* 0x000000ff0d00720c */ /* 0x000fe40003f66270 */
[----:B------:R-:W-:-:S07]  /*0420*/  PLOP3.LUT P1, PT, P0, PT, PT, 0x80, 0x8 ;  /* 0x000000000008781c */ /* 0x000fce000072f070 */
[-C--:B------:R-:W-:Y:S02]  /*0430*/  FSEL R7, R16, R4.reuse, P0 ;  /* 0x0000000410077208 */ /* 0x080fe40000000000 */
[-C--:B------:R-:W-:Y:S01]  /*0440*/  FSEL R16, R17, R5.reuse, P0 ;  /* 0x0000000511107208 */ /* 0x080fe20000000000 */
[----:B0-----:R-:W-:Y:S01]  /*0450*/  DSETP.NEU.AND P2, PT, R2, R14, PT ;  /* 0x0000000e0200722a */ /* 0x001fe20003f4d000 */
[----:B------:R-:W-:Y:S02]  /*0460*/  FSEL R14, R7, R4, !P3 ;  /* 0x00000004070e7208 */ /* 0x000fe40005800000 */
[----:B------:R-:W-:-:S11]  /*0470*/  FSEL R15, R16, R5, !P3 ;  /* 0x00000005100f7208 */ /* 0x000fd60005800000 */
[----:B------:R-:W-:Y:S02]  /*0480*/  @P2 FSEL R14, R14, RZ, P3 ;  /* 0x000000ff0e0e2208 */ /* 0x000fe40001800000 */
[----:B------:R-:W-:-:S07]  /*0490*/  @P2 FSEL R15, R15, -QNAN , P3 ;  /* 0xfff800000f0f2808 */ /* 0x000fce0001800000 */
.L_x_22:
[----:B------:R-:W-:Y:S01]  /*04a0*/  DADD R4, R12, R2 ;  /* 0x000000000c047229 */ /* 0x000fe20000000002 */
[----:B------:R-:W-:Y:S09]  /*04b0*/  BSSY.RECONVERGENT B0, `(.L_x_24) ;  /* 0x000001c000007945 */ /* 0x000ff20003800200 */
[----:B------:R-:W-:-:S04]  /*04c0*/  LOP3.LUT R4, R5, 0x7ff00000, RZ, 0xc0, !PT ;  /* 0x7ff0000005047812 */ /* 0x000fc800078ec0ff */
[----:B------:R-:W-:-:S13]  /*04d0*/  ISETP.NE.AND P2, PT, R4, 0x7ff00000, PT ;  /* 0x7ff000000400780c */ /* 0x000fda0003f45270 */
[----:B------:R-:W-:Y:S05]  /*04e0*/  @P2 BRA `(.L_x_25) ;  /* 0x0000000000602947 */ /* 0x000fea0003800000 */
[----:B------:R-:W-:-:S14]  /*04f0*/  DSETP.NAN.AND P2, PT, R12, R2, PT ;  /* 0x000000020c00722a */ /* 0x000fdc0003f48000 */
[----:B------:R-:W-:Y:S01]  /*0500*/  @P2 DADD R14, R12, R2 ;  /* 0x000000000c0e2229 */ /* 0x000fe20000000002 */
[----:B------:R-:W-:Y:S10]  /*0510*/  @P2 BRA `(.L_x_25) ;  /* 0x0000000000542947 */ /* 0x000ff40003800000 */
[----:B------:R-:W-:-:S14]  /*0520*/  DSETP.NEU.AND P2, PT, |R2|, +INF , PT ;  /* 0x7ff000000200742a */ /* 0x000fdc0003f4d200 */
[----:B------:R-:W-:Y:S05]  /*0530*/  @P2 BRA `(.L_x_26) ;  /* 0x0000000000202947 */ /* 0x000fea0003800000 */
[----:B------:R-:W-:Y:S01]  /*0540*/  ISETP.GE.AND P2, PT, R3, RZ, PT ;  /* 0x000000ff0300720c */ /* 0x000fe20003f46270 */
[----:B------:R-:W-:-:S06]  /*0550*/  DSETP.GT.AND P1, PT, |R12|, 1, PT ;  /* 0x3ff000000c00742a */ /* 0x000fcc0003f24200 */
[----:B------:R-:W-:Y:S01]  /*0560*/  SEL R14, RZ, 0x7ff00000, !P1 ;  /* 0x7ff00000ff0e7807 */ /* 0x000fe20004800000 */
[----:B------:R-:W-:-:S05]  /*0570*/  DSETP.NEU.AND P1, PT, R12, -1, PT ;  /* 0xbff000000c00742a */ /* 0x000fca0003f2d000 */
[----:B------:R-:W-:-:S04]  /*0580*/  @!P2 LOP3.LUT R14, R14, 0x7ff00000, RZ, 0x3c, !PT ;  /* 0x7ff000000e0ea812 */ /* 0x000fc800078e3cff */
[----:B------:R-:W-:Y:S01]  /*0590*/  SEL R15, R14, 0x3ff00000, P1 ;  /* 0x3ff000000e0f7807 */ /* 0x000fe20000800000 */
[----:B------:R-:W-:Y:S01]  /*05a0*/  IMAD.MOV.U32 R14, RZ, RZ, RZ ;  /* 0x000000ffff0e7224 */ /* 0x000fe200078e00ff */
[----:B------:R-:W-:Y:S06]  /*05b0*/  BRA `(.L_x_25) ;  /* 0x00000000002c7947 */ /* 0x000fec0003800000 */
.L_x_26:
[----:B------:R-:W-:-:S14]  /*05c0*/  DSETP.NEU.AND P2, PT, |R12|, +INF , PT ;  /* 0x7ff000000c00742a */ /* 0x000fdc0003f4d200 */
[----:B------:R-:W-:Y:S05]  /*05d0*/  @P2 BRA `(.L_x_25) ;  /* 0x0000000000242947 */ /* 0x000fea0003800000 */
[C---:B------:R-:W-:Y:S01]  /*05e0*/  ISETP.GE.AND P2, PT, R3.reuse, RZ, PT ;  /* 0x000000ff0300720c */ /* 0x040fe20003f46270 */
[----:B------:R-:W-:Y:S01]  /*05f0*/  IMAD.MOV.U32 R14, RZ, RZ, RZ ;  /* 0x000000ffff0e7224 */ /* 0x000fe200078e00ff */
[----:B------:R-:W-:Y:S02]  /*0600*/  LOP3.LUT R0, R3, 0x7fffffff, RZ, 0xc0, !PT ;  /* 0x7fffffff03007812 */ /* 0x000fe400078ec0ff */
[----:B------:R-:W-:Y:S02]  /*0610*/  SEL R15, RZ, 0x7ff00000, !P2 ;  /* 0x7ff00000ff0f7807 */ /* 0x000fe40005000000 */
[----:B------:R-:W-:Y:S02]  /*0620*/  ISETP.GE.AND P3, PT, R13, RZ, PT ;  /* 0x000000ff0d00720c */ /* 0x000fe40003f66270 */
[----:B------:R-:W-:Y:S01]  /*0630*/  ISETP.NE.AND P2, PT, R0, 0x3fe00000, PT ;  /* 0x3fe000000000780c */ /* 0x000fe20003f45270 */
[----:B------:R-:W-:-:S05]  /*0640*/  VIADD R0, R15, 0x80000000 ;  /* 0x800000000f007836 */ /* 0x000fca0000000000 */
[----:B------:R-:W-:-:S05]  /*0650*/  SEL R0, R0, R15, P2 ;  /* 0x0000000f00007207 */ /* 0x000fca0001000000 */
[----:B------:R-:W-:-:S07]  /*0660*/  @!P3 SEL R15, R0, R15, P1 ;  /* 0x0000000f000fb207 */ /* 0x000fce0000800000 */
.L_x_25:
[----:B------:R-:W-:Y:S05]  /*0670*/  BSYNC.RECONVERGENT B0 ;  /* 0x0000000000007941 */ /* 0x000fea0003800200 */
.L_x_24:
[----:B------:R-:W0:Y:S02]  /*0680*/  LDCU.64 UR4, c[0x0][0x380] ;  /* 0x00007000ff0477ac */ /* 0x000e240008000a00 */
[----:B0-----:R-:W-:-:S14]  /*0690*/  DSETP.NEU.AND P1, PT, RZ, UR4, PT ;  /* 0x00000004ff007e2a */ /* 0x001fdc000bf2d000 */
[----:B------:R-:W-:Y:S05]  /*06a0*/  @P1 BRA `(.L_x_27) ;  /* 0x0000000000281947 */ /* 0x000fea0003800000 */
[----:B------:R-:W-:Y:S01]  /*06b0*/  ISETP.NE.U32.AND P0, PT, R34, RZ, PT ;  /* 0x000000ff2200720c */ /* 0x000fe20003f05070 */
[----:B------:R-:W0:Y:S01]  /*06c0*/  LDCU UR4, c[0x0][0x384] ;  /* 0x00007080ff0477ac */ /* 0x000e220008000800 */
[----:B------:R-:W-:Y:S01]  /*06d0*/  ISETP.GE.AND P1, PT, R3, RZ, PT ;  /* 0x000000ff0300720c */ /* 0x000fe20003f26270 */
[----:B------:R-:W-:Y:S01]  /*06e0*/  IMAD.MOV.U32 R16, RZ, RZ, RZ ;  /* 0x000000ffff107224 */ /* 0x000fe200078e00ff */
[----:B------:R-:W-:-:S13]  /*06f0*/  ISETP.NE.AND.EX P0, PT, R35, -0x80000000, PT, P0 ;  /* 0x800000002300780c */ /* 0x000fda0003f05300 */
[----:B------:R-:W-:Y:S01]  /*0700*/  DSETP.NEU.AND P0, PT, |R2|, 0.5, !P0 ;  /* 0x3fe000000200742a */ /* 0x000fe2000470d200 */
[----:B0-----:R-:W-:-:S05]  /*0710*/  IMAD.U32 R0, RZ, RZ, UR4 ;  /* 0x00000004ff007e24 */ /* 0x001fca000f8e00ff */
[----:B------:R-:W-:-:S04]  /*0720*/  SEL R17, R0, RZ, P0 ;  /* 0x000000ff00117207 */ /* 0x000fc80000000000 */
[----:B------:R-:W-:Y:S01]  /*0730*/  @!P1 LOP3.LUT R17, R17, 0x7ff00000, RZ, 0xfc, !PT ;  /* 0x7ff0000011119812 */ /* 0x000fe200078efcff */
[----:B------:R-:W-:Y:S06]  /*0740*/  BRA `(.L_x_28) ;  /* 0x0000000000547947 */ /* 0x000fec0003800000 */
.L_x_27:
[----:B------:R-:W-:Y:S01]  /*0750*/  DADD R18, -RZ, |UR4| ;  /* 0x40000004ff127e29 */ /* 0x000fe20008000100 */
[----:B------:R-:W-:Y:S01]  /*0760*/  BSSY.RECONVERGENT B0, `(.L_x_29) ;  /* 0x0000006000007945 */ /* 0x000fe20003800200 */
[----:B------:R-:W-:Y:S01]  /*0770*/  IMAD.MOV.U32 R4, RZ, RZ, R2 ;  /* 0x000000ffff047224 */ /* 0x000fe200078e0002 */
[----:B------:R-:W-:Y:S01]  /*0780*/  MOV R0, 0x7c0 ;  /* 0x000007c000007802 */ /* 0x000fe20000000f00 */
[----:B------:R-:W-:-:S06]  /*0790*/  IMAD.MOV.U32 R5, RZ, RZ, R3 ;  /* 0x000000ffff057224 */ /* 0x000fcc00078e0003 */
[----:B------:R-:W-:-:S07]  /*07a0*/  IMAD.MOV.U32 R7, RZ, RZ, R19 ;  /* 0x000000ffff077224 */ /* 0x000fce00078e0013 */
[----:B------:R-:W-:Y:S05]  /*07b0*/  CALL.REL.NOINC `($_Z27FillWeightArrayG_out_KernelddPdf$__internal_accurate_pow) ;  /* 0x00000018005c7944 */ /* 0x000fea0003c00000 */
[----:B------:R-:W-:Y:S05]  /*07c0*/  BSYNC.RECONVERGENT B0 ;  /* 0x0000000000007941 */ /* 0x000fea0003800200 */
.L_x_29:
[----:B------:R-:W0:Y:S01]  /*07d0*/  LDC R0, c[0x0][0x384] ;  /* 0x0000e100ff007b82 */ /* 0x000e220000000800 */
[----:B------:R-:W1:Y:S01]  /*07e0*/  FRND.F64.TRUNC R16, R2 ;  /* 0x0000000200107313 */ /* 0x000e62000030d800 */
[----:B------:R-:W-:Y:S01]  /*07f0*/  DADD R18, -RZ, -R4 ;  /* 0x00000000ff127229 */ /* 0x000fe20000000904 */
[----:B------:R-:W-:-:S04]  /*0800*/  ISETP.NE.U32.AND P1, PT, R34, RZ, PT ;  /* 0x000000ff2200720c */ /* 0x000fc80003f25070 */
[----:B------:R-:W-:-:S05]  /*0810*/  ISETP.NE.AND.EX P1, PT, R35, -0x80000000, PT, P1 ;  /* 0x800000002300780c */ /* 0x000fca0003f25310 */
[----:B------:R-:W-:Y:S02]  /*0820*/  FSEL R7, R18, R4, !P1 ;  /* 0x0000000412077208 */ /* 0x000fe40004800000 */
[----:B------:R-:W-:Y:S01]  /*0830*/  FSEL R18, R19, R5, !P1 ;  /* 0x0000000513127208 */ /* 0x000fe20004800000 */
[----:B-1----:R-:W-:Y:S01]  /*0840*/  DSETP.NEU.AND P1, PT, R2, R16, PT ;  /* 0x000000100200722a */ /* 0x002fe20003f2d000 */
[----:B0-----:R-:W-:-:S04]  /*0850*/  ISETP.GE.AND P2, PT, R0, RZ, PT ;  /* 0x000000ff0000720c */ /* 0x001fc80003f46270 */
[----:B------:R-:W-:Y:S02]  /*0860*/  FSEL R16, R7, R4, !P2 ;  /* 0x0000000407107208 */ /* 0x000fe40005000000 */
[----:B------:R-:W-:-:S07]  /*0870*/  FSEL R17, R18, R5, !P2 ;  /* 0x0000000512117208 */ /* 0x000fce0005000000 */
[----:B------:R-:W-:Y:S02]  /*0880*/  @!P2 FSEL R16, R16, RZ, !P1 ;  /* 0x000000ff1010a208 */ /* 0x000fe40004800000 */
[----:B------:R-:W-:-:S07]  /*0890*/  @!P2 FSEL R17, R17, -QNAN , !P1 ;  /* 0xfff800001111a808 */ /* 0x000fce0004800000 */
.L_x_28:
[----:B------:R-:W0:Y:S01]  /*08a0*/  LDC.64 R4, c[0x0][0x380] ;  /* 0x0000e000ff047b82 */ /* 0x000e220000000a00 */
[----:B------:R-:W-:Y:S01]  /*08b0*/  BSSY.RECONVERGENT B0, `(.L_x_30) ;  /* 0x000001d000007945 */ /* 0x000fe20003800200 */
[----:B0-----:R-:W-:-:S10]  /*08c0*/  DADD R18, R2, R4 ;  /* 0x0000000002127229 */ /* 0x001fd40000000004 */
        /* <DEDUP_REMOVED lines=16> */
.L_x_32:
[----:B------:R-:W-:-:S14]  /*09d0*/  DSETP.NEU.AND P1, PT, |R4|, +INF , PT ;  /* 0x7ff000000400742a */ /* 0x000fdc0003f2d200 */
[----:B------:R-:W-:Y:S05]  /*09e0*/  @P1 BRA `(.L_x_31) ;  /* 0x0000000000241947 */ /* 0x000fea0003800000 */
[C---:B------:R-:W-:Y:S01]  /*09f0*/  ISETP.GE.AND P2, PT, R3.reuse, RZ, PT ;  /* 0x000000ff0300720c */ /* 0x040fe20003f46270 */
[----:B------:R-:W-:Y:S01]  /*0a00*/  IMAD.MOV.U32 R16, RZ, RZ, RZ ;  /* 0x000000ffff107224 */ /* 0x000fe200078e00ff */
[----:B------:R-:W-:Y:S02]  /*0a10*/  ISETP.GE.AND P1, PT, R0, RZ, PT ;  /* 0x000000ff0000720c */ /* 0x000fe40003f26270 */
[----:B------:R-:W-:Y:S02]  /*0a20*/  LOP3.LUT R0, R3, 0x7fffffff, RZ, 0xc0, !PT ;  /* 0x7fffffff03007812 */ /* 0x000fe400078ec0ff */
[----:B------:R-:W-:Y:S02]  /*0a30*/  SEL R17, RZ, 0x7ff00000, !P2 ;  /* 0x7ff00000ff117807 */ /* 0x000fe40005000000 */
[----:B------:R-:W-:-:S03]  /*0a40*/  ISETP.NE.AND P2, PT, R0, 0x3fe00000, PT ;  /* 0x3fe000000000780c */ /* 0x000fc60003f45270 */
[----:B------:R-:W-:-:S05]  /*0a50*/  VIADD R0, R17, 0x80000000 ;  /* 0x8000000011007836 */ /* 0x000fca0000000000 */
[----:B------:R-:W-:-:S04]  /*0a60*/  SEL R0, R0, R17, P2 ;  /* 0x0000001100007207 */ /* 0x000fc80001000000 */
[----:B------:R-:W-:-:S07]  /*0a70*/  @!P1 SEL R17, R0, R17, P0 ;  /* 0x0000001100119207 */ /* 0x000fce0000000000 */
.L_x_31:
[----:B------:R-:W-:Y:S05]  /*0a80*/  BSYNC.RECONVERGENT B0 ;  /* 0x0000000000007941 */ /* 0x000fea0003800200 */
.L_x_30:
[----:B------:R-:W0:Y:S01]  /*0a90*/  LDCU UR4, c[0x0][0x398] ;  /* 0x00007300ff0477ac */ /* 0x000e220008000800 */
[----:B------:R-:W-:Y:S01]  /*0aa0*/  DSETP.NEU.AND P1, PT, R2, RZ, PT ;  /* 0x000000ff0200722a */ /* 0x000fe20003f2d000 */
[----:B0-----:R-:W-:-:S04]  /*0ab0*/  FADD R0, R6, -UR4 ;  /* 0x8000000406007e21 */ /* 0x001fc80008000000 */
[----:B------:R-:W0:Y:S02]  /*0ac0*/  F2F.F64.F32 R6, R0 ;  /* 0x0000000000067310 */ /* 0x000e240000201800 */
[----:B0-----:R-:W-:-:S10]  /*0ad0*/  DADD R6, R6, R4 ;  /* 0x0000000006067229 */ /* 0x001fd40000000004 */
[----:B------:R-:W0:Y:S08]  /*0ae0*/  F2I.F64.TRUNC R6, R6 ;  /* 0x0000000600067311 */ /* 0x000e30000030d100 */
[----:B0-----:R-:W0:Y:S02]  /*0af0*/  I2F.F64 R18, R6 ;  /* 0x0000000600127312 */ /* 0x001e240000201c00 */
[----:B0-----:R-:W-:-:S08]  /*0b00*/  DADD R18, -R18, R4 ;  /* 0x0000000012127229 */ /* 0x001fd00000000104 */
[----:B------:R-:W-:-:S06]  /*0b10*/  DADD R18, R18, -1 ;  /* 0xbff0000012127429 */ /* 0x000fcc0000000000 */
[----:B------:R-:W0:Y:S02]  /*0b20*/  F2I.F64.TRUNC R34, R18 ;  /* 0x0000001200227311 */ /* 0x000e24000030d100 */
[----:B0-----:R-:W-:-:S04]  /*0b30*/  I2FP.F32.S32 R20, R34 ;  /* 0x0000002200147245 */ /* 0x001fc80000201400 */
[----:B------:R-:W-:-:S04]  /*0b40*/  FSETP.GEU.AND P0, PT, R20, UR4, PT ;  /* 0x0000000414007c0b */ /* 0x000fc8000bf0e000 */
[----:B------:R-:W-:-:S13]  /*0b50*/  ISETP.LT.OR P0, PT, R34, RZ, P0 ;  /* 0x000000ff2200720c */ /* 0x000fda0000701670 */
[----:B------:R-:W-:Y:S05]  /*0b60*/  @P0 EXIT ;  /* 0x000000000000094d */ /* 0x000fea0003800000 */
[----:B------:R-:W-:Y:S01]  /*0b70*/  ISETP.GT.AND P2, PT, R6, -0x1, PT ;  /* 0xffffffff0600780c */ /* 0x000fe20003f44270 */
[----:B------:R-:W-:Y:S01]  /*0b80*/  DSETP.NEU.AND P0, PT, R4, 1, PT ;  /* 0x3ff000000400742a */ /* 0x000fe20003f0d000 */
[----:B------:R-:W-:Y:S01]  /*0b90*/  FSEL R2, R16, RZ, P1 ;  /* 0x000000ff10027208 */ /* 0x000fe20000800000 */
[----:B------:R-:W0:Y:S01]  /*0ba0*/  LDCU.64 UR4, c[0x0][0x358] ;  /* 0x00006b00ff0477ac */ /* 0x000e220008000a00 */
[----:B------:R-:W-:-:S03]  /*0bb0*/  FSEL R16, R17, 1.875, P1 ;  /* 0x3ff0000011107808 */ /* 0x000fc60000800000 */
[----:B------:R-:W-:Y:S02]  /*0bc0*/  FSEL R2, R2, RZ, P0 ;  /* 0x000000ff02027208 */ /* 0x000fe40000000000 */
[----:B------:R-:W-:-:S04]  /*0bd0*/  FSEL R3, R16, 1.875, P0 ;  /* 0x3ff0000010037808 */ /* 0x000fc80000000000 */
[----:B------:R-:W-:Y:S05]  /*0be0*/  @P2 BRA `(.L_x_33) ;  /* 0x0000000400882947 */ /* 0x000fea0003800000 */
[----:B------:R-:W-:Y:S01]  /*0bf0*/  DSETP.NEU.AND P0, PT, R12, 1, PT ;  /* 0x3ff000000c00742a */ /* 0x000fe20003f0d000 */
[----:B------:R-:W-:Y:S01]  /*0c00*/  IMAD.MOV.U32 R4, RZ, RZ, 0x1 ;  /* 0x00000001ff047424 */ /* 0x000fe200078e00ff */
[----:B------:R-:W-:Y:S04]  /*0c10*/  BSSY.RECONVERGENT B0, `(.L_x_34) ;  /* 0x000001b000007945 */ /* 0x000fe80003800200 */
[----:B------:R-:W-:Y:S02]  /*0c20*/  FSEL R2, R14, RZ, P0 ;  /* 0x000000ff0e027208 */ /* 0x000fe40000000000 */
[----:B------:R-:W-:Y:S02]  /*0c30*/  FSEL R14, R15, 1.875, P0 ;  /* 0x3ff000000f0e7808 */ /* 0x000fe40000000000 */
[----:B------:R-:W-:-:S02]  /*0c40*/  FSEL R2, R2, RZ, P1 ;  /* 0x000000ff02027208 */ /* 0x000fc40000800000 */
[----:B------:R-:W-:-:S06]  /*0c50*/  FSEL R3, R14, 1.875, P1 ;  /* 0x3ff000000e037808 */ /* 0x000fcc0000800000 */
[----:B------:R-:W-:-:S06]  /*0c60*/  DMUL R2, R8, R2 ;  /* 0x0000000208027228 */ /* 0x000fcc0000000000 */
[----:B------:R-:W1:Y:S02]  /*0c70*/  MUFU.RCP64H R5, R3 ;  /* 0x0000000300057308 */ /* 0x000e640000001800 */
[----:B-1----:R-:W-:-:S08]  /*0c80*/  DFMA R12, -R2, R4, 1 ;  /* 0x3ff00000020c742b */ /* 0x002fd00000000104 */
[----:B------:R-:W-:-:S08]  /*0c90*/  DFMA R12, R12, R12, R12 ;  /* 0x0000000c0c0c722b */ /* 0x000fd0000000000c */
[----:B------:R-:W-:-:S08]  /*0ca0*/  DFMA R12, R4, R12, R4 ;  /* 0x0000000c040c722b */ /* 0x000fd00000000004 */
[----:B------:R-:W-:-:S08]  /*0cb0*/  DFMA R4, -R2, R12, 1 ;  /* 0x3ff000000204742b */ /* 0x000fd0000000010c */
[----:B------:R-:W-:-:S08]  /*0cc0*/  DFMA R4, R12, R4, R12 ;  /* 0x000000040c04722b */ /* 0x000fd0000000000c */
[----:B------:R-:W-:-:S08]  /*0cd0*/  DMUL R12, R10, -R4 ;  /* 0x800000040a0c7228 */ /* 0x000fd00000000000 */
[--C-:B------:R-:W-:Y:S02]  /*0ce0*/  DFMA R14, -R2, R12, -R10.reuse ;  /* 0x0000000c020e722b */ /* 0x100fe4000000090a */
[----:B------:R-:W-:-:S06]  /*0cf0*/  DADD R10, -RZ, -R10 ;  /* 0x00000000ff0a7229 */ /* 0x000fcc000000090a */
[----:B------:R-:W-:-:S04]  /*0d00*/  DFMA R12, R4, R14, R12 ;  /* 0x0000000e040c722b */ /* 0x000fc8000000000c */
[----:B------:R-:W-:-:S06]  /*0d10*/  FSETP.GEU.AND P1, PT, |R11|, 6.5827683646048100446e-37, PT ;  /* 0x036000000b00780b */ /* 0x000fcc0003f2e200 */
[----:B------:R-:W-:-:S05]  /*0d20*/  FFMA R0, RZ, R3, R13 ;  /* 0x00000003ff007223 */ /* 0x000fca000000000d */
[----:B------:R-:W-:-:S13]  /*0d30*/  FSETP.GT.AND P0, PT, |R0|, 1.469367938527859385e-39, PT ;  /* 0x001000000000780b */ /* 0x000fda0003f04200 */
[----:B------:R-:W-:Y:S05]  /*0d40*/  @P0 BRA P1, `(.L_x_35) ;  /* 0x00000000001c0947 */ /* 0x000fea0000800000 */
[----:B------:R-:W-:Y:S01]  /*0d50*/  IMAD.MOV.U32 R16, RZ, RZ, R10 ;  /* 0x000000ffff107224 */ /* 0x000fe200078e000a */
[----:B------:R-:W-:Y:S01]  /*0d60*/  MOV R0, 0xda0 ;  /* 0x00000da000007802 */ /* 0x000fe20000000f00 */
[----:B------:R-:W-:Y:S02]  /*0d70*/  IMAD.MOV.U32 R17, RZ, RZ, R11 ;  /* 0x000000ffff117224 */ /* 0x000fe400078e000b */
[----:B------:R-:W-:-:S07]  /*0d80*/  IMAD.MOV.U32 R15, RZ, RZ, R3 ;  /* 0x000000ffff0f7224 */ /* 0x000fce00078e0003 */
[----:B0-----:R-:W-:Y:S05]  /*0d90*/  CALL.REL.NOINC `($__internal_2_$__cuda_sm20_div_rn_f64_full) ;  /* 0x0000000c00707944 */ /* 0x001fea0003c00000 */
[----:B------:R-:W-:Y:S02]  /*0da0*/  IMAD.MOV.U32 R12, RZ, RZ, R18 ;  /* 0x000000ffff0c7224 */ /* 0x000fe400078e0012 */
[----:B------:R-:W-:-:S07]  /*0db0*/  IMAD.MOV.U32 R13, RZ, RZ, R19 ;  /* 0x000000ffff0d7224 */ /* 0x000fce00078e0013 */
.L_x_35:
[----:B0-----:R-:W-:Y:S05]  /*0dc0*/  BSYNC.RECONVERGENT B0 ;  /* 0x0000000000007941 */ /* 0x001fea0003800200 */
.L_x_34:
[----:B------:R-:W0:Y:S01]  /*0dd0*/  MUFU.RCP64H R3, R9 ;  /* 0x0000000900037308 */ /* 0x000e220000001800 */
[----:B------:R-:W-:-:S05]  /*0de0*/  VIADD R2, R9, 0x300402 ;  /* 0x0030040209027836 */ /* 0x000fca0000000000 */
[----:B------:R-:W-:Y:S01]  /*0df0*/  FSETP.GEU.AND P0, PT, |R2|, 5.8789094863358348022e-39, PT ;  /* 0x004004020200780b */ /* 0x000fe20003f0e200 */
[----:B0-----:R-:W-:-:S08]  /*0e00*/  DFMA R4, -R8, R2, 1 ;  /* 0x3ff000000804742b */ /* 0x001fd00000000102 */
[----:B------:R-:W-:-:S08]  /*0e10*/  DFMA R4, R4, R4, R4 ;  /* 0x000000040404722b */ /* 0x000fd00000000004 */
[----:B------:R-:W-:Y:S01]  /*0e20*/  DFMA R4, R2, R4, R2 ;  /* 0x000000040204722b */ /* 0x000fe20000000002 */
[----:B------:R-:W-:-:S07]  /*0e30*/  IMAD.MOV R2, RZ, RZ, -R6 ;  /* 0x000000ffff027224 */ /* 0x000fce00078e0a06 */
[----:B------:R-:W-:-:S08]  /*0e40*/  DFMA R10, -R8, R4, 1 ;  /* 0x3ff00000080a742b */ /* 0x000fd00000000104 */
[----:B------:R-:W-:Y:S01]  /*0e50*/  DFMA R10, R4, R10, R4 ;  /* 0x0000000a040a722b */ /* 0x000fe20000000004 */
[----:B------:R-:W-:Y:S10]  /*0e60*/  @P0 BRA `(.L_x_36) ;  /* 0x0000000000100947 */ /* 0x000ff40003800000 */
[----:B------:R-:W-:-:S05]  /*0e70*/  LOP3.LUT R0, R9, 0x7fffffff, RZ, 0xc0, !PT ;  /* 0x7fffffff09007812 */ /* 0x000fca00078ec0ff */
[----:B------:R-:W-:Y:S01]  /*0e80*/  VIADD R10, R0, 0xfff00000 ;  /* 0xfff00000000a7836 */ /* 0x000fe20000000000 */
[----:B------:R-:W-:-:S07]  /*0e90*/  MOV R0, 0xeb0 ;  /* 0x00000eb000007802 */ /* 0x000fce0000000f00 */
[----:B------:R-:W-:Y:S05]  /*0ea0*/  CALL.REL.NOINC `($__internal_1_$__cuda_sm20_dblrcp_rn_slowpath_v3) ;  /* 0x00000008007c7944 */ /* 0x000fea0003c00000 */
.L_x_36:
[--C-:B------:R-:W-:Y:S01]  /*0eb0*/  SHF.R.U32.HI R0, RZ, 0x14, R11.reuse ;  /* 0x00000014ff007819 */ /* 0x100fe2000001160b */
[----:B------:R-:W0:Y:S01]  /*0ec0*/  I2F.F64.U32 R8, R2 ;  /* 0x0000000200087312 */ /* 0x000e220000201800 */
[----:B------:R-:W-:Y:S01]  /*0ed0*/  BSSY.RECONVERGENT B0, `(.L_x_37) ;  /* 0x000000d000007945 */ /* 0x000fe20003800200 */
[----:B------:R-:W-:Y:S01]  /*0ee0*/  IMAD.MOV.U32 R4, RZ, RZ, R10 ;  /* 0x000000ffff047224 */ /* 0x000fe200078e000a */
[----:B------:R-:W-:Y:S01]  /*0ef0*/  LOP3.LUT R0, R0, 0x7ff, RZ, 0xc0, !PT ;  /* 0x000007ff00007812 */ /* 0x000fe200078ec0ff */
[----:B------:R-:W-:-:S04]  /*0f00*/  IMAD.MOV.U32 R5, RZ, RZ, R11 ;  /* 0x000000ffff057224 */ /* 0x000fc800078e000b */
[----:B------:R-:W-:-:S05]  /*0f10*/  VIADD R3, R0, 0xfffffc0c ;  /* 0xfffffc0c00037836 */ /* 0x000fca0000000000 */
[CC--:B------:R-:W-:Y:S02]  /*0f20*/  SHF.L.U32 R0, R10.reuse, R3.reuse, RZ ;  /* 0x000000030a007219 */ /* 0x0c0fe400000006ff */
[----:B------:R-:W-:Y:S01]  /*0f30*/  SHF.L.U64.HI R3, R10, R3, R11 ;  /* 0x000000030a037219 */ /* 0x000fe2000001020b */
[----:B0-----:R-:W-:Y:S01]  /*0f40*/  IMAD.MOV.U32 R18, RZ, RZ, R8 ;  /* 0x000000ffff127224 */ /* 0x001fe200078e0008 */
[----:B------:R-:W-:Y:S01]  /*0f50*/  ISETP.NE.U32.AND P0, PT, R0, RZ, PT ;  /* 0x000000ff0000720c */ /* 0x000fe20003f05070 */
[----:B------:R-:W-:Y:S01]  /*0f60*/  IMAD.MOV.U32 R7, RZ, RZ, R9 ;  /* 0x000000ffff077224 */ /* 0x000fe200078e0009 */
[----:B------:R-:W-:Y:S02]  /*0f70*/  MOV R0, 0xfa0 ;  /* 0x00000fa000007802 */ /* 0x000fe40000000f00 */
[----:B------:R-:W-:-:S13]  /*0f80*/  ISETP.NE.AND.EX P0, PT, R3, -0x80000000, PT, P0 ;  /* 0x800000000300780c */ /* 0x000fda0003f05300 */
[----:B------:R-:W-:Y:S05]  /*0f90*/  CALL.REL.NOINC `($_Z27FillWeightArrayG_out_KernelddPdf$__internal_accurate_pow) ;  /* 0x0000001000647944 */ /* 0x000fea0003c00000 */
[----:B------:R-:W-:Y:S05]  /*0fa0*/  BSYNC.RECONVERGENT B0 ;  /* 0x0000000000007941 */ /* 0x000fea0003800200 */
.L_x_37:
[----:B------:R-:W0:Y:S01]  /*0fb0*/  FRND.F64.TRUNC R14, R10 ;  /* 0x0000000a000e7313 */ /* 0x000e22000030d800 */
[----:B------:R-:W-:Y:S01]  /*0fc0*/  DADD R16, R8, R10 ;  /* 0x0000000008107229 */ /* 0x000fe2000000000a */
[----:B------:R-:W-:Y:S01]  /*0fd0*/  ISETP.GE.AND P2, PT, R9, RZ, PT ;  /* 0x000000ff0900720c */ /* 0x000fe20003f46270 */
[----:B------:R-:W-:Y:S01]  /*0fe0*/  DADD R18, -RZ, -R4 ;  /* 0x00000000ff127229 */ /* 0x000fe20000000904 */
[----:B------:R-:W-:Y:S01]  /*0ff0*/  BSSY.RECONVERGENT B0, `(.L_x_38) ;  /* 0x0000018000007945 */ /* 0x000fe20003800200 */
[----:B------:R-:W-:-:S06]  /*1000*/  DSETP.NEU.AND P1, PT, R10, RZ, PT ;  /* 0x000000ff0a00722a */ /* 0x000fcc0003f2d000 */
[----:B------:R-:W-:Y:S02]  /*1010*/  LOP3.LUT R16, R17, 0x7ff00000, RZ, 0xc0, !PT ;  /* 0x7ff0000011107812 */ /* 0x000fe400078ec0ff */
[-C--:B------:R-:W-:Y:S01]  /*1020*/  FSEL R3, R18, R4.reuse, !P0 ;  /* 0x0000000412037208 */ /* 0x080fe20004000000 */
[----:B0-----:R-:W-:Y:S01]  /*1030*/  DSETP.NEU.AND P3, PT, R10, R14, PT ;  /* 0x0000000e0a00722a */ /* 0x001fe20003f6d000 */
[----:B------:R-:W-:Y:S01]  /*1040*/  ISETP.NE.AND P4, PT, R16, 0x7ff00000, PT ;  /* 0x7ff000001000780c */ /* 0x000fe20003f85270 */
[----:B------:R-:W0:Y:S01]  /*1050*/  LDC.64 R14, c[0x0][0x390] ;  /* 0x0000e400ff0e7b82 */ /* 0x000e220000000a00 */
[-C--:B------:R-:W-:Y:S02]  /*1060*/  FSEL R18, R19, R5.reuse, !P0 ;  /* 0x0000000513127208 */ /* 0x080fe40004000000 */
[----:B------:R-:W-:Y:S02]  /*1070*/  FSEL R4, R3, R4, !P2 ;  /* 0x0000000403047208 */ /* 0x000fe40005000000 */
[----:B------:R-:W-:-:S02]  /*1080*/  FSEL R5, R18, R5, !P2 ;  /* 0x0000000512057208 */ /* 0x000fc40005000000 */
[----:B------:R-:W-:-:S05]  /*1090*/  ISETP.NE.AND P0, PT, R6, -0x1, PT ;  /* 0xffffffff0600780c */ /* 0x000fca0003f05270 */
[----:B------:R-:W-:Y:S02]  /*10a0*/  @P3 FSEL R4, R4, RZ, P2 ;  /* 0x000000ff04043208 */ /* 0x000fe40001000000 */
[----:B------:R-:W-:Y:S01]  /*10b0*/  @P3 FSEL R5, R5, -QNAN , P2 ;  /* 0xfff8000005053808 */ /* 0x000fe20001000000 */
[----:B------:R-:W-:Y:S06]  /*10c0*/  @P4 BRA `(.L_x_39) ;  /* 0x0000000000284947 */ /* 0x000fec0003800000 */
[----:B------:R-:W-:-:S14]  /*10d0*/  DSETP.NAN.AND P2, PT, R10, R10, PT ;  /* 0x0000000a0a00722a */ /* 0x000fdc0003f48000 */
[----:B------:R-:W-:Y:S01]  /*10e0*/  @P2 DADD R4, R8, R10 ;  /* 0x0000000008042229 */ /* 0x000fe2000000000a */
[----:B------:R-:W-:Y:S10]  /*10f0*/  @P2 BRA `(.L_x_39) ;  /* 0x00000000001c2947 */ /* 0x000ff40003800000 */
[----:B------:R-:W-:-:S06]  /*1100*/  DSETP.NEU.AND P3, PT, |R10|, +INF , PT ;  /* 0x7ff000000a00742a */ /* 0x000fcc0003f6d200 */
[----:B------:R-:W-:-:S08]  /*1110*/  ISETP.GE.OR P4, PT, R11, RZ, P3 ;  /* 0x000000ff0b00720c */ /* 0x000fd00001f86670 */
[----:B------:R-:W-:Y:S01]  /*1120*/  @!P3 ISETP.GT.U32.AND P2, PT, R2, 0x1, PT ;  /* 0x000000010200b80c */ /* 0x000fe20003f44070 */
[----:B------:R-:W-:-:S03]  /*1130*/  @!P3 IMAD.MOV.U32 R4, RZ, RZ, RZ ;  /* 0x000000ffff04b224 */ /* 0x000fc600078e00ff */
[----:B------:R-:W-:-:S04]  /*1140*/  @!P3 SEL R0, RZ, 0x7ff00000, !P2 ;  /* 0x7ff00000ff00b807 */ /* 0x000fc80005000000 */
[----:B------:R-:W-:-:S05]  /*1150*/  @!P4 LOP3.LUT R0, R0, 0x7ff00000, RZ, 0x3c, !PT ;  /* 0x7ff000000000c812 */ /* 0x000fca00078e3cff */
[----:B------:R-:W-:-:S07]  /*1160*/  @!P3 IMAD.MOV.U32 R5, RZ, RZ, R0 ;  /* 0x000000ffff05b224 */ /* 0x000fce00078e0000 */
.L_x_39:
[----:B------:R-:W-:Y:S05]  /*1170*/  BSYNC.RECONVERGENT B0 ;  /* 0x0000000000007941 */ /* 0x000fea0003800200 */
.L_x_38:
[----:B------:R-:W-:Y:S01]  /*1180*/  FSEL R2, R4, RZ, P0 ;  /* 0x000000ff04027208 */ /* 0x000fe20000000000 */
[----:B0-----:R-:W-:Y:S01]  /*1190*/  IMAD.WIDE.U32 R14, R34, 0x8, R14 ;  /* 0x00000008220e7825 */ /* 0x001fe200078e000e */
[----:B------:R-:W-:Y:S02]  /*11a0*/  FSEL R4, R5, 1.875, P0 ;  /* 0x3ff0000005047808 */ /* 0x000fe40000000000 */
[----:B------:R-:W-:Y:S02]  /*11b0*/  FSEL R2, R2, RZ, P1 ;  /* 0x000000ff02027208 */ /* 0x000fe40000800000 */
[----:B------:R-:W-:-:S06]  /*11c0*/  FSEL R3, R4, 1.875, P1 ;  /* 0x3ff0000004037808 */ /* 0x000fcc0000800000 */
[----:B------:R-:W-:-:S08]  /*11d0*/  DMUL R12, R12, R2 ;  /* 0x000000020c0c7228 */ /* 0x000fd00000000000 */
[----:B------:R-:W-:-:S07]  /*11e0*/  DMUL R12, R12, -10000 ;  /* 0xc0c388000c0c7828 */ /* 0x000fce0000000000 */
[----:B------:R-:W-:Y:S01]  /*11f0*/  STG.E.64 desc[UR4][R14.64], R12 ;  /* 0x0000000c0e007986 */ /* 0x000fe2000c101b04 */
[----:B------:R-:W-:Y:S05]  /*1200*/  EXIT ;  /* 0x000000000000794d */ /* 0x000fea0003800000 */
.L_x_33:
[----:B------:R-:W-:Y:S01]  /*1210*/  DMUL R2, R8, R2 ;  /* 0x0000000208027228 */ /* 0x000fe20000000000 */
[----:B------:R-:W-:Y:S01]  /*1220*/  IMAD.MOV.U32 R4, RZ, RZ, 0x1 ;  /* 0x00000001ff047424 */ /* 0x000fe200078e00ff */
[----:B------:R-:W-:Y:S04]  /*1230*/  BSSY.RECONVERGENT B0, `(.L_x_40) ;  /* 0x0000016000007945 */ /* 0x000fe80003800200 */
        /* <DEDUP_REMOVED lines=21> */
.L_x_41:
[----:B0-----:R-:W-:Y:S05]  /*1390*/  BSYNC.RECONVERGENT B0 ;  /* 0x0000000000007941 */ /* 0x001fea0003800200 */
.L_x_40:
[----:B------:R-:W0:Y:S01]  /*13a0*/  MUFU.RCP64H R3, R9 ;  /* 0x0000000900037308 */ /* 0x000e220000001800 */
[----:B------:R-:W-:-:S05]  /*13b0*/  VIADD R2, R9, 0x300402 ;  /* 0x0030040209027836 */ /* 0x000fca0000000000 */
[----:B------:R-:W-:Y:S01]  /*13c0*/  FSETP.GEU.AND P0, PT, |R2|, 5.8789094863358348022e-39, PT ;  /* 0x004004020200780b */ /* 0x000fe20003f0e200 */
[----:B0-----:R-:W-:-:S08]  /*13d0*/  DFMA R4, -R8, R2, 1 ;  /* 0x3ff000000804742b */ /* 0x001fd00000000102 */
[----:B------:R-:W-:-:S08]  /*13e0*/  DFMA R4, R4, R4, R4 ;  /* 0x000000040404722b */ /* 0x000fd00000000004 */
[----:B------:R-:W-:-:S08]  /*13f0*/  DFMA R4, R2, R4, R2 ;  /* 0x000000040204722b */ /* 0x000fd00000000002 */
[----:B------:R-:W-:-:S08]  /*1400*/  DFMA R10, -R8, R4, 1 ;  /* 0x3ff00000080a742b */ /* 0x000fd00000000104 */
[----:B------:R-:W-:Y:S01]  /*1410*/  DFMA R10, R4, R10, R4 ;  /* 0x0000000a040a722b */ /* 0x000fe20000000004 */
[----:B------:R-:W-:Y:S10]  /*1420*/  @P0 BRA `(.L_x_42) ;  /* 0x0000000000100947 */ /* 0x000ff40003800000 */
[----:B------:R-:W-:Y:S02]  /*1430*/  LOP3.LUT R10, R9, 0x7fffffff, RZ, 0xc0, !PT ;  /* 0x7fffffff090a7812 */ /* 0x000fe400078ec0ff */
[----:B------:R-:W-:-:S03]  /*1440*/  MOV R0, 0x1470 ;  /* 0x0000147000007802 */ /* 0x000fc60000000f00 */
[----:B------:R-:W-:-:S07]  /*1450*/  VIADD R10, R10, 0xfff00000 ;  /* 0xfff000000a0a7836 */ /* 0x000fce0000000000 */
[----:B------:R-:W-:Y:S05]  /*1460*/  CALL.REL.NOINC `($__internal_1_$__cuda_sm20_dblrcp_rn_slowpath_v3) ;  /* 0x00000004000c7944 */ /* 0x000fea0003c00000 */
.L_x_42:
[----:B------:R-:W-:Y:S01]  /*1470*/  SHF.R.U32.HI R0, RZ, 0x14, R11 ;  /* 0x00000014ff007819 */ /* 0x000fe2000001160b */
[----:B------:R0:W1:Y:S01]  /*1480*/  I2F.F64.U32 R8, R6 ;  /* 0x0000000600087312 */ /* 0x0000620000201800 */
[----:B------:R-:W-:Y:S01]  /*1490*/  ISETP.NE.AND P0, PT, R6, RZ, PT ;  /* 0x000000ff0600720c */ /* 0x000fe20003f05270 */
[----:B------:R-:W-:Y:S01]  /*14a0*/  BSSY.RECONVERGENT B0, `(.L_x_43) ;  /* 0x0000023000007945 */ /* 0x000fe20003800200 */
[----:B------:R-:W-:-:S05]  /*14b0*/  LOP3.LUT R0, R0, 0x7ff, RZ, 0xc0, !PT ;  /* 0x000007ff00007812 */ /* 0x000fca00078ec0ff */
[----:B------:R-:W-:-:S05]  /*14c0*/  VIADD R3, R0, 0xfffffc0c ;  /* 0xfffffc0c00037836 */ /* 0x000fca0000000000 */
[CC--:B------:R-:W-:Y:S02]  /*14d0*/  SHF.L.U64.HI R2, R10.reuse, R3.reuse, R11 ;  /* 0x000000030a027219 */ /* 0x0c0fe4000001020b */
[----:B------:R-:W-:Y:S01]  /*14e0*/  SHF.L.U32 R3, R10, R3, RZ ;  /* 0x000000030a037219 */ /* 0x000fe200000006ff */
[----:B01----:R-:W-:Y:S06]  /*14f0*/  @P0 BRA `(.L_x_44) ;  /* 0x0000000000240947 */ /* 0x003fec0003800000 */
[----:B------:R-:W-:Y:S01]  /*1500*/  ISETP.NE.U32.AND P0, PT, R3, RZ, PT ;  /* 0x000000ff0300720c */ /* 0x000fe20003f05070 */
[----:B------:R-:W-:Y:S01]  /*1510*/  DSETP.NEU.AND P1, PT, |R10|, 0.5, PT ;  /* 0x3fe000000a00742a */ /* 0x000fe20003f2d200 */
[----:B------:R-:W-:Y:S02]  /*1520*/  ISETP.GE.AND P2, PT, R11, RZ, PT ;  /* 0x000000ff0b00720c */ /* 0x000fe40003f46270 */
[----:B------:R-:W-:Y:S01]  /*1530*/  ISETP.NE.AND.EX P0, PT, R2, -0x80000000, PT, P0 ;  /* 0x800000000200780c */ /* 0x000fe20003f05300 */
[----:B------:R-:W-:-:S03]  /*1540*/  IMAD.MOV.U32 R2, RZ, RZ, RZ ;  /* 0x000000ffff027224 */ /* 0x000fc600078e00ff */
[----:B------:R-:W-:-:S04]  /*1550*/  SEL R0, R9, RZ, !P0 ;  /* 0x000000ff09007207 */ /* 0x000fc80004000000 */
[----:B------:R-:W-:-:S04]  /*1560*/  SEL R3, R0, RZ, P1 ;  /* 0x000000ff00037207 */ /* 0x000fc80000800000 */
[----:B------:R-:W-:Y:S01]  /*1570*/  @!P2 LOP3.LUT R3, R3, 0x7ff00000, RZ, 0xfc, !PT ;  /* 0x7ff000000303a812 */ /* 0x000fe200078efcff */
[----:B------:R-:W-:Y:S06]  /*1580*/  BRA `(.L_x_45) ;  /* 0x0000000000507947 */ /* 0x000fec0003800000 */
.L_x_44:
[----:B------:R-:W-:Y:S01]  /*1590*/  BSSY.RECONVERGENT B1, `(.L_x_46) ;  /* 0x0000007000017945 */ /* 0x000fe20003800200 */
[----:B------:R-:W-:Y:S01]  /*15a0*/  IMAD.MOV.U32 R18, RZ, RZ, R8 ;  /* 0x000000ffff127224 */ /* 0x000fe200078e0008 */
[----:B------:R-:W-:Y:S01]  /*15b0*/  MOV R0, 0x1600 ;  /* 0x0000160000007802 */ /* 0x000fe20000000f00 */
[----:B------:R-:W-:Y:S02]  /*15c0*/  IMAD.MOV.U32 R7, RZ, RZ, R9 ;  /* 0x000000ffff077224 */ /* 0x000fe400078e0009 */
[----:B------:R-:W-:Y:S02]  /*15d0*/  IMAD.MOV.U32 R4, RZ, RZ, R10 ;  /* 0x000000ffff047224 */ /* 0x000fe400078e000a */
[----:B------:R-:W-:-:S07]  /*15e0*/  IMAD.MOV.U32 R5, RZ, RZ, R11 ;  /* 0x000000ffff057224 */ /* 0x000fce00078e000b */
[----:B------:R-:W-:Y:S05]  /*15f0*/  CALL.REL.NOINC `($_Z27FillWeightArrayG_out_KernelddPdf$__internal_accurate_pow) ;  /* 0x0000000800cc7944 */ /* 0x000fea0003c00000 */
[----:B------:R-:W-:Y:S05]  /*1600*/  BSYNC.RECONVERGENT B1 ;  /* 0x0000000000017941 */ /* 0x000fea0003800200 */
.L_x_46:
[----:B------:R-:W0:Y:S01]  /*1610*/  FRND.F64.TRUNC R14, R10 ;  /* 0x0000000a000e7313 */ /* 0x000e22000030d800 */
[----:B------:R-:W-:Y:S01]  /*1620*/  DADD R16, -RZ, -R4 ;  /* 0x00000000ff107229 */ /* 0x000fe20000000904 */
[----:B------:R-:W-:Y:S02]  /*1630*/  ISETP.NE.U32.AND P0, PT, R3, RZ, PT ;  /* 0x000000ff0300720c */ /* 0x000fe40003f05070 */
[----:B------:R-:W-:Y:S02]  /*1640*/  ISETP.GE.AND P2, PT, R9, RZ, PT ;  /* 0x000000ff0900720c */ /* 0x000fe40003f46270 */
[----:B------:R-:W-:-:S05]  /*1650*/  ISETP.NE.AND.EX P0, PT, R2, -0x80000000, PT, P0 ;  /* 0x800000000200780c */ /* 0x000fca0003f05300 */
[-C--:B------:R-:W-:Y:S02]  /*1660*/  FSEL R3, R16, R4.reuse, !P0 ;  /* 0x0000000410037208 */ /* 0x080fe40004000000 */
[-C--:B------:R-:W-:Y:S01]  /*1670*/  FSEL R16, R17, R5.reuse, !P0 ;  /* 0x0000000511107208 */ /* 0x080fe20004000000 */
[----:B0-----:R-:W-:Y:S01]  /*1680*/  DSETP.NEU.AND P1, PT, R10, R14, PT ;  /* 0x0000000e0a00722a */ /* 0x001fe20003f2d000 */
[----:B------:R-:W-:Y:S02]  /*1690*/  FSEL R2, R3, R4, !P2 ;  /* 0x0000000403027208 */ /* 0x000fe40005000000 */
[----:B------:R-:W-:-:S11]  /*16a0*/  FSEL R3, R16, R5, !P2 ;  /* 0x0000000510037208 */ /* 0x000fd60005000000 */
[----:B------:R-:W-:Y:S02]  /*16b0*/  @P1 FSEL R2, R2, RZ, P2 ;  /* 0x000000ff02021208 */ /* 0x000fe40001000000 */
[----:B------:R-:W-:-:S07]  /*16c0*/  @P1 FSEL R3, R3, -QNAN , P2 ;  /* 0xfff8000003031808 */ /* 0x000fce0001000000 */
.L_x_45:
[----:B------:R-:W-:Y:S05]  /*16d0*/  BSYNC.RECONVERGENT B0 ;  /* 0x0000000000007941 */ /* 0x000fea0003800200 */
.L_x_43:
[----:B------:R-:W-:Y:S01]  /*16e0*/  DADD R4, R8, R10 ;  /* 0x0000000008047229 */ /* 0x000fe2000000000a */
[----:B------:R-:W0:Y:S01]  /*16f0*/  LDC.64 R14, c[0x0][0x390] ;  /* 0x0000e400ff0e7b82 */ /* 0x000e220000000a00 */
[----:B------:R-:W-:Y:S01]  /*1700*/  BSSY.RECONVERGENT B0, `(.L_x_47) ;  /* 0x0000010000007945 */ /* 0x000fe20003800200 */
[----:B------:R-:W-:Y:S01]  /*1710*/  DSETP.NEU.AND P0, PT, R10, RZ, PT ;  /* 0x000000ff0a00722a */ /* 0x000fe20003f0d000 */
[----:B------:R-:W-:-:S06]  /*1720*/  ISETP.NE.AND P1, PT, R6, 0x1, PT ;  /* 0x000000010600780c */ /* 0x000fcc0003f25270 */
[----:B------:R-:W-:-:S04]  /*1730*/  LOP3.LUT R4, R5, 0x7ff00000, RZ, 0xc0, !PT ;  /* 0x7ff0000005047812 */ /* 0x000fc800078ec0ff */
[----:B------:R-:W-:-:S13]  /*1740*/  ISETP.NE.AND P2, PT, R4, 0x7ff00000, PT ;  /* 0x7ff000000400780c */ /* 0x000fda0003f45270 */
[----:B------:R-:W-:Y:S05]  /*1750*/  @P2 BRA `(.L_x_48) ;  /* 0x0000000000282947 */ /* 0x000fea0003800000 */
        /* <DEDUP_REMOVED lines=10> */
.L_x_48:
[----:B------:R-:W-:Y:S05]  /*1800*/  BSYNC.RECONVERGENT B0 ;  /* 0x0000000000007941 */ /* 0x000fea0003800200 */
.L_x_47:
[----:B------:R-:W-:Y:S01]  /*1810*/  FSEL R2, R2, RZ, P1 ;  /* 0x000000ff02027208 */ /* 0x000fe20000800000 */
[----:B0-----:R-:W-:Y:S01]  /*1820*/  IMAD.WIDE.U32 R14, R34, 0x8, R14 ;  /* 0x00000008220e7825 */ /* 0x001fe200078e000e */
[----:B------:R-:W-:Y:S02]  /*1830*/  FSEL R3, R3, 1.875, P1 ;  /* 0x3ff0000003037808 */ /* 0x000fe40000800000 */
[----:B------:R-:W-:Y:S02]  /*1840*/  FSEL R2, R2, RZ, P0 ;  /* 0x000000ff02027208 */ /* 0x000fe40000000000 */
[----:B------:R-:W-:-:S06]  /*1850*/  FSEL R3, R3, 1.875, P0 ;  /* 0x3ff0000003037808 */ /* 0x000fcc0000000000 */
[----:B------:R-:W-:-:S08]  /*1860*/  DMUL R12, R12, R2 ;  /* 0x000000020c0c7228 */ /* 0x000fd00000000000 */
[----:B------:R-:W-:-:S07]  /*1870*/  DMUL R12, R12, 10000 ;  /* 0x40c388000c0c7828 */ /* 0x000fce0000000000 */
[----:B------:R-:W-:Y:S01]  /*1880*/  STG.E.64 desc[UR4][R14.64], R12 ;  /* 0x0000000c0e007986 */ /* 0x000fe2000c101b04 */
[----:B------:R-:W-:Y:S05]  /*1890*/  EXIT ;  /* 0x000000000000794d */ /* 0x000fea0003800000 */
        .weak           $__internal_1_$__cuda_sm20_dblrcp_rn_slowpath_v3
        .type           $__internal_1_$__cuda_sm20_dblrcp_rn_slowpath_v3,@function
        .size           $__internal_1_$__cuda_sm20_dblrcp_rn_slowpath_v3,($__internal_2_$__cuda_sm20_div_rn_f64_full - $__internal_1_$__cuda_sm20_dblrcp_rn_slowpath_v3)
$__internal_1_$__cuda_sm20_dblrcp_rn_slowpath_v3:
[----:B------:R-:W-:Y:S01]  /*18a0*/  IMAD.MOV.U32 R4, RZ, RZ, R8 ;  /* 0x000000ffff047224 */ /* 0x000fe200078e0008 */
[----:B------:R-:W-:Y:S01]  /*18b0*/  BSSY.RECONVERGENT B0, `(.L_x_49) ;  /* 0x0000025000007945 */ /* 0x000fe20003800200 */
[----:B------:R-:W-:-:S06]  /*18c0*/  IMAD.MOV.U32 R5, RZ, RZ, R9 ;  /* 0x000000ffff057224 */ /* 0x000fcc00078e0009 */
[----:B------:R-:W-:-:S14]  /*18d0*/  DSETP.GTU.AND P0, PT, |R4|, +INF , PT ;  /* 0x7ff000000400742a */ /* 0x000fdc0003f0c200 */
[----:B------:R-:W-:Y:S05]  /*18e0*/  @P0 BRA `(.L_x_50) ;  /* 0x00000000007c0947 */ /* 0x000fea0003800000 */
[----:B------:R-:W-:-:S05]  /*18f0*/  LOP3.LUT R7, R9, 0x7fffffff, RZ, 0xc0, !PT ;  /* 0x7fffffff09077812 */ /* 0x000fca00078ec0ff */
[----:B------:R-:W-:-:S05]  /*1900*/  VIADD R3, R7, 0xffffffff ;  /* 0xffffffff07037836 */ /* 0x000fca0000000000 */
[----:B------:R-:W-:-:S13]  /*1910*/  ISETP.GE.U32.AND P0, PT, R3, 0x7fefffff, PT ;  /* 0x7fefffff0300780c */ /* 0x000fda0003f06070 */
[----:B------:R-:W-:Y:S01]  /*1920*/  @P0 LOP3.LUT R9, R5, 0x7ff00000, RZ, 0x3c, !PT ;  /* 0x7ff0000005090812 */ /* 0x000fe200078e3cff */
[----:B------:R-:W-:Y:S01]  /*1930*/  @P0 IMAD.MOV.U32 R8, RZ, RZ, RZ ;  /* 0x000000ffff080224 */ /* 0x000fe200078e00ff */
[----:B------:R-:W-:Y:S06]  /*1940*/  @P0 BRA `(.L_x_51) ;  /* 0x00000000006c0947 */ /* 0x000fec0003800000 */
[----:B------:R-:W-:-:S13]  /*1950*/  ISETP.GE.U32.AND P0, PT, R7, 0x1000001, PT ;  /* 0x010000010700780c */ /* 0x000fda0003f06070 */
[----:B------:R-:W-:Y:S05]  /*1960*/  @!P0 BRA `(.L_x_52) ;  /* 0x0000000000348947 */ /* 0x000fea0003800000 */
[----:B------:R-:W-:Y:S02]  /*1970*/  VIADD R9, R5, 0xc0200000 ;  /* 0xc020000005097836 */ /* 0x000fe40000000000 */
[----:B------:R-:W-:Y:S02]  /*1980*/  IMAD.MOV.U32 R8, RZ, RZ, R4 ;  /* 0x000000ffff087224 */ /* 0x000fe400078e0004 */
[----:B------:R-:W0:Y:S04]  /*1990*/  MUFU.RCP64H R11, R9 ;  /* 0x00000009000b7308 */ /* 0x000e280000001800 */
[----:B0-----:R-:W-:-:S08]  /*19a0*/  DFMA R14, -R8, R10, 1 ;  /* 0x3ff00000080e742b */ /* 0x001fd0000000010a */
[----:B------:R-:W-:-:S08]  /*19b0*/  DFMA R14, R14, R14, R14 ;  /* 0x0000000e0e0e722b */ /* 0x000fd0000000000e */
[----:B------:R-:W-:-:S08]  /*19c0*/  DFMA R14, R10, R14, R10 ;  /* 0x0000000e0a0e722b */ /* 0x000fd0000000000a */
[----:B------:R-:W-:-:S08]  /*19d0*/  DFMA R10, -R8, R14, 1 ;  /* 0x3ff00000080a742b */ /* 0x000fd0000000010e */
[----:B------:R-:W-:-:S08]  /*19e0*/  DFMA R10, R14, R10, R14 ;  /* 0x0000000a0e0a722b */ /* 0x000fd0000000000e */
[----:B------:R-:W-:-:S08]  /*19f0*/  DMUL R10, R10, 2.2250738585072013831e-308 ;  /* 0x001000000a0a7828 */ /* 0x000fd00000000000 */
[----:B------:R-:W-:-:S08]  /*1a00*/  DFMA R4, -R4, R10, 1 ;  /* 0x3ff000000404742b */ /* 0x000fd0000000010a */
[----:B------:R-:W-:-:S08]  /*1a10*/  DFMA R4, R4, R4, R4 ;  /* 0x000000040404722b */ /* 0x000fd00000000004 */
[----:B------:R-:W-:Y:S01]  /*1a20*/  DFMA R8, R10, R4, R10 ;  /* 0x000000040a08722b */ /* 0x000fe2000000000a */
[----:B------:R-:W-:Y:S10]  /*1a30*/  BRA `(.L_x_51) ;  /* 0x0000000000307947 */ /* 0x000ff40003800000 */
.L_x_52:
[----:B------:R-:W-:Y:S01]  /*1a40*/  DMUL R4, R4, 8.11296384146066816958e+31 ;  /* 0x4690000004047828 */ /* 0x000fe20000000000 */
[----:B------:R-:W-:-:S05]  /*1a50*/  IMAD.MOV.U32 R8, RZ, RZ, R10 ;  /* 0x000000ffff087224 */ /* 0x000fca00078e000a */
[----:B------:R-:W0:Y:S02]  /*1a60*/  MUFU.RCP64H R9, R5 ;  /* 0x0000000500097308 */ /* 0x000e240000001800 */
[----:B0-----:R-:W-:-:S08]  /*1a70*/  DFMA R10, -R4, R8, 1 ;  /* 0x3ff00000040a742b */ /* 0x001fd00000000108 */
[----:B------:R-:W-:-:S08]  /*1a80*/  DFMA R10, R10, R10, R10 ;  /* 0x0000000a0a0a722b */ /* 0x000fd0000000000a */
[----:B------:R-:W-:-:S08]  /*1a90*/  DFMA R10, R8, R10, R8 ;  /* 0x0000000a080a722b */ /* 0x000fd00000000008 */
[----:B------:R-:W-:-:S08]  /*1aa0*/  DFMA R8, -R4, R10, 1 ;  /* 0x3ff000000408742b */ /* 0x000fd0000000010a */
[----:B------:R-:W-:-:S08]  /*1ab0*/  DFMA R8, R10, R8, R10 ;  /* 0x000000080a08722b */ /* 0x000fd0000000000a */
[----:B------:R-:W-:Y:S01]  /*1ac0*/  DMUL R8, R8, 8.11296384146066816958e+31 ;  /* 0x4690000008087828 */ /* 0x000fe20000000000 */
[----:B------:R-:W-:Y:S10]  /*1ad0*/  BRA `(.L_x_51) ;  /* 0x0000000000087947 */ /* 0x000ff40003800000 */
.L_x_50:
[----:B------:R-:W-:Y:S01]  /*1ae0*/  LOP3.LUT R9, R5, 0x80000, RZ, 0xfc, !PT ;  /* 0x0008000005097812 */ /* 0x000fe200078efcff */
[----:B------:R-:W-:-:S07]  /*1af0*/  IMAD.MOV.U32 R8, RZ, RZ, R4 ;  /* 0x000000ffff087224 */ /* 0x000fce00078e0004 */
.L_x_51:
[----:B------:R-:W-:Y:S05]  /*1b00*/  BSYNC.RECONVERGENT B0 ;  /* 0x0000000000007941 */ /* 0x000fea0003800200 */
.L_x_49:
[----:B------:R-:W-:Y:S02]  /*1b10*/  IMAD.MOV.U32 R4, RZ, RZ, R0 ;  /* 0x000000ffff047224 */ /* 0x000fe400078e0000 */
[----:B------:R-:W-:Y:S02]  /*1b20*/  IMAD.MOV.U32 R5, RZ, RZ, 0x0 ;  /* 0x00000000ff057424 */ /* 0x000fe400078e00ff */
[----:B------:R-:W-:Y:S02]  /*1b30*/  IMAD.MOV.U32 R10, RZ, RZ, R8 ;  /* 0x000000ffff0a7224 */ /* 0x000fe400078e0008 */
[----:B------:R-:W-:Y:S01]  /*1b40*/  IMAD.MOV.U32 R11, RZ, RZ, R9 ;  /* 0x000000ffff0b7224 */ /* 0x000fe200078e0009 */
[----:B------:R-:W-:Y:S06]  /*1b50*/  RET.REL.NODEC R4 `(_Z27FillWeightArrayG_out_KernelddPdf) ;  /* 0xffffffe404287950 */ /* 0x000fec0003c3ffff */
        .weak           $__internal_2_$__cuda_sm20_div_rn_f64_full
        .type           $__internal_2_$__cuda_sm20_div_rn_f64_full,@function
        .size           $__internal_2_$__cuda_sm20_div_rn_f64_full,($_Z27FillWeightArrayG_out_KernelddPdf$__internal_accurate_pow - $__internal_2_$__cuda_sm20_div_rn_f64_full)
$__internal_2_$__cuda_sm20_div_rn_f64_full:
[C---:B------:R-:W-:Y:S01]  /*1b60*/  FSETP.GEU.AND P0, PT, |R15|.reuse, 1.469367938527859385e-39, PT ;  /* 0x001000000f00780b */ /* 0x040fe20003f0e200 */
[--C-:B------:R-:W-:Y:S01]  /*1b70*/  IMAD.MOV.U32 R14, RZ, RZ, R2.reuse ;  /* 0x000000ffff0e7224 */ /* 0x100fe200078e0002 */
[----:B------:R-:W-:Y:S01]  /*1b80*/  LOP3.LUT R4, R15, 0x800fffff, RZ, 0xc0, !PT ;  /* 0x800fffff0f047812 */ /* 0x000fe200078ec0ff */
[----:B------:R-:W-:Y:S01]  /*1b90*/  IMAD.MOV.U32 R20, RZ, RZ, 0x1 ;  /* 0x00000001ff147424 */ /* 0x000fe200078e00ff */
[C---:B------:R-:W-:Y:S01]  /*1ba0*/  FSETP.GEU.AND P2, PT, |R17|.reuse, 1.469367938527859385e-39, PT ;  /* 0x001000001100780b */ /* 0x040fe20003f4e200 */
[----:B------:R-:W-:Y:S01]  /*1bb0*/  BSSY.RECONVERGENT B1, `(.L_x_53) ;  /* 0x0000054000017945 */ /* 0x000fe20003800200 */
[----:B------:R-:W-:Y:S01]  /*1bc0*/  LOP3.LUT R5, R4, 0x3ff00000, RZ, 0xfc, !PT ;  /* 0x3ff0000004057812 */ /* 0x000fe200078efcff */
[----:B------:R-:W-:Y:S01]  /*1bd0*/  IMAD.MOV.U32 R4, RZ, RZ, R2 ;  /* 0x000000ffff047224 */ /* 0x000fe200078e0002 */
[----:B------:R-:W-:Y:S02]  /*1be0*/  LOP3.LUT R7, R17, 0x7ff00000, RZ, 0xc0, !PT ;  /* 0x7ff0000011077812 */ /* 0x000fe400078ec0ff */
[----:B------:R-:W-:-:S03]  /*1bf0*/  LOP3.LUT R24, R15, 0x7ff00000, RZ, 0xc0, !PT ;  /* 0x7ff000000f187812 */ /* 0x000fc600078ec0ff */
[----:B------:R-:W-:Y:S01]  /*1c00*/  @!P0 DMUL R4, R14, 8.98846567431157953865e+307 ;  /* 0x7fe000000e048828 */ /* 0x000fe20000000000 */
[----:B------:R-:W-:-:S03]  /*1c10*/  ISETP.GE.U32.AND P1, PT, R7, R24, PT ;  /* 0x000000180700720c */ /* 0x000fc60003f26070 */
[----:B------:R-:W-:Y:S01]  /*1c20*/  @!P2 LOP3.LUT R18, R15, 0x7ff00000, RZ, 0xc0, !PT ;  /* 0x7ff000000f12a812 */ /* 0x000fe200078ec0ff */
[----:B------:R-:W-:Y:S01]  /*1c30*/  @!P2 IMAD.MOV.U32 R22, RZ, RZ, RZ ;  /* 0x000000ffff16a224 */ /* 0x000fe200078e00ff */
[----:B------:R-:W0:Y:S02]  /*1c40*/  MUFU.RCP64H R21, R5 ;  /* 0x0000000500157308 */ /* 0x000e240000001800 */
[----:B------:R-:W-:Y:S01]  /*1c50*/  @!P2 ISETP.GE.U32.AND P3, PT, R7, R18, PT ;  /* 0x000000120700a20c */ /* 0x000fe20003f66070 */
[----:B------:R-:W-:-:S05]  /*1c60*/  IMAD.MOV.U32 R18, RZ, RZ, 0x1ca00000 ;  /* 0x1ca00000ff127424 */ /* 0x000fca00078e00ff */
[----:B------:R-:W-:-:S04]  /*1c70*/  @!P2 SEL R19, R18, 0x63400000, !P3 ;  /* 0x634000001213a807 */ /* 0x000fc80005800000 */
[----:B------:R-:W-:-:S04]  /*1c80*/  @!P2 LOP3.LUT R19, R19, 0x80000000, R17, 0xf8, !PT ;  /* 0x800000001313a812 */ /* 0x000fc800078ef811 */
[----:B------:R-:W-:Y:S01]  /*1c90*/  @!P2 LOP3.LUT R23, R19, 0x100000, RZ, 0xfc, !PT ;  /* 0x001000001317a812 */ /* 0x000fe200078efcff */
[----:B0-----:R-:W-:-:S08]  /*1ca0*/  DFMA R2, R20, -R4, 1 ;  /* 0x3ff000001402742b */ /* 0x001fd00000000804 */
[----:B------:R-:W-:-:S08]  /*1cb0*/  DFMA R2, R2, R2, R2 ;  /* 0x000000020202722b */ /* 0x000fd00000000002 */
[----:B------:R-:W-:Y:S01]  /*1cc0*/  DFMA R20, R20, R2, R20 ;  /* 0x000000021414722b */ /* 0x000fe20000000014 */
[----:B------:R-:W-:Y:S01]  /*1cd0*/  SEL R3, R18, 0x63400000, !P1 ;  /* 0x6340000012037807 */ /* 0x000fe20004800000 */
[----:B------:R-:W-:-:S03]  /*1ce0*/  IMAD.MOV.U32 R2, RZ, RZ, R16 ;  /* 0x000000ffff027224 */ /* 0x000fc600078e0010 */
[----:B------:R-:W-:-:S03]  /*1cf0*/  LOP3.LUT R3, R3, 0x800fffff, R17, 0xf8, !PT ;  /* 0x800fffff03037812 */ /* 0x000fc600078ef811 */
[----:B------:R-:W-:-:S03]  /*1d00*/  DFMA R26, R20, -R4, 1 ;  /* 0x3ff00000141a742b */ /* 0x000fc60000000804 */
[----:B------:R-:W-:-:S05]  /*1d10*/  @!P2 DFMA R2, R2, 2, -R22 ;  /* 0x400000000202a82b */ /* 0x000fca0000000816 */
[----:B------:R-:W-:Y:S01]  /*1d20*/  DFMA R20, R20, R26, R20 ;  /* 0x0000001a1414722b */ /* 0x000fe20000000014 */
[----:B------:R-:W-:Y:S02]  /*1d30*/  IMAD.MOV.U32 R27, RZ, RZ, R7 ;  /* 0x000000ffff1b7224 */ /* 0x000fe400078e0007 */
[----:B------:R-:W-:Y:S01]  /*1d40*/  IMAD.MOV.U32 R26, RZ, RZ, R24 ;  /* 0x000000ffff1a7224 */ /* 0x000fe200078e0018 */
[----:B------:R-:W-:Y:S02]  /*1d50*/  @!P0 LOP3.LUT R26, R5, 0x7ff00000, RZ, 0xc0, !PT ;  /* 0x7ff00000051a8812 */ /* 0x000fe400078ec0ff */
[----:B------:R-:W-:Y:S02]  /*1d60*/  @!P2 LOP3.LUT R27, R3, 0x7ff00000, RZ, 0xc0, !PT ;  /* 0x7ff00000031ba812 */ /* 0x000fe400078ec0ff */
[----:B------:R-:W-:Y:S01]  /*1d70*/  DMUL R22, R20, R2 ;  /* 0x0000000214167228 */ /* 0x000fe20000000000 */
[----:B------:R-:W-:Y:S02]  /*1d80*/  VIADD R28, R26, 0xffffffff ;  /* 0xffffffff1a1c7836 */ /* 0x000fe40000000000 */
[----:B------:R-:W-:-:S05]  /*1d90*/  VIADD R19, R27, 0xffffffff ;  /* 0xffffffff1b137836 */ /* 0x000fca0000000000 */
[----:B------:R-:W-:Y:S01]  /*1da0*/  DFMA R24, R22, -R4, R2 ;  /* 0x800000041618722b */ /* 0x000fe20000000002 */
[----:B------:R-:W-:-:S04]  /*1db0*/  ISETP.GT.U32.AND P0, PT, R19, 0x7feffffe, PT ;  /* 0x7feffffe1300780c */ /* 0x000fc80003f04070 */
[----:B------:R-:W-:-:S03]  /*1dc0*/  ISETP.GT.U32.OR P0, PT, R28, 0x7feffffe, P0 ;  /* 0x7feffffe1c00780c */ /* 0x000fc60000704470 */
[----:B------:R-:W-:-:S10]  /*1dd0*/  DFMA R20, R20, R24, R22 ;  /* 0x000000181414722b */ /* 0x000fd40000000016 */
[----:B------:R-:W-:Y:S05]  /*1de0*/  @P0 BRA `(.L_x_54) ;  /* 0x00000000006c0947 */ /* 0x000fea0003800000 */
[----:B------:R-:W-:-:S04]  /*1df0*/  LOP3.LUT R22, R15, 0x7ff00000, RZ, 0xc0, !PT ;  /* 0x7ff000000f167812 */ /* 0x000fc800078ec0ff */
[CC--:B------:R-:W-:Y:S02]  /*1e00*/  VIADDMNMX R16, R7.reuse, -R22.reuse, 0xb9600000, !PT ;  /* 0xb960000007107446 */ /* 0x0c0fe40007800916 */
[----:B------:R-:W-:Y:S02]  /*1e10*/  ISETP.GE.U32.AND P0, PT, R7, R22, PT ;  /* 0x000000160700720c */ /* 0x000fe40003f06070 */
[----:B------:R-:W-:Y:S02]  /*1e20*/  VIMNMX R16, PT, PT, R16, 0x46a00000, PT ;  /* 0x46a0000010107848 */ /* 0x000fe40003fe0100 */
[----:B------:R-:W-:-:S05]  /*1e30*/  SEL R7, R18, 0x63400000, !P0 ;  /* 0x6340000012077807 */ /* 0x000fca0004000000 */
[----:B------:R-:W-:Y:S02]  /*1e40*/  IMAD.IADD R7, R16, 0x1, -R7 ;  /* 0x0000000110077824 */ /* 0x000fe400078e0a07 */
[----:B------:R-:W-:Y:S02]  /*1e50*/  IMAD.MOV.U32 R16, RZ, RZ, RZ ;  /* 0x000000ffff107224 */ /* 0x000fe400078e00ff */
[----:B------:R-:W-:-:S06]  /*1e60*/  VIADD R17, R7, 0x7fe00000 ;  /* 0x7fe0000007117836 */ /* 0x000fcc0000000000 */
[----:B------:R-:W-:-:S10]  /*1e70*/  DMUL R18, R20, R16 ;  /* 0x0000001014127228 */ /* 0x000fd40000000000 */
[----:B------:R-:W-:-:S13]  /*1e80*/  FSETP.GTU.AND P0, PT, |R19|, 1.469367938527859385e-39, PT ;  /* 0x001000001300780b */ /* 0x000fda0003f0c200 */
[----:B------:R-:W-:Y:S05]  /*1e90*/  @P0 BRA `(.L_x_55) ;  /* 0x0000000000940947 */ /* 0x000fea0003800000 */
[----:B------:R-:W-:Y:S01]  /*1ea0*/  DFMA R2, R20, -R4, R2 ;  /* 0x800000041402722b */ /* 0x000fe20000000002 */
[----:B------:R-:W-:-:S09]  /*1eb0*/  IMAD.MOV.U32 R16, RZ, RZ, RZ ;  /* 0x000000ffff107224 */ /* 0x000fd200078e00ff */
[C---:B------:R-:W-:Y:S02]  /*1ec0*/  FSETP.NEU.AND P0, PT, R3.reuse, RZ, PT ;  /* 0x000000ff0300720b */ /* 0x040fe40003f0d000 */
[----:B------:R-:W-:-:S04]  /*1ed0*/  LOP3.LUT R15, R3, 0x80000000, R15, 0x48, !PT ;  /* 0x80000000030f7812 */ /* 0x000fc800078e480f */
[----:B------:R-:W-:-:S07]  /*1ee0*/  LOP3.LUT R17, R15, R17, RZ, 0xfc, !PT ;  /* 0x000000110f117212 */ /* 0x000fce00078efcff */
[----:B------:R-:W-:Y:S05]  /*1ef0*/  @!P0 BRA `(.L_x_55) ;  /* 0x00000000007c8947 */ /* 0x000fea0003800000 */
[----:B------:R-:W-:Y:S01]  /*1f00*/  IMAD.MOV R3, RZ, RZ, -R7 ;  /* 0x000000ffff037224 */ /* 0x000fe200078e0a07 */
[----:B------:R-:W-:Y:S01]  /*1f10*/  DMUL.RP R16, R20, R16 ;  /* 0x0000001014107228 */ /* 0x000fe20000008000 */
[----:B------:R-:W-:-:S06]  /*1f20*/  IMAD.MOV.U32 R2, RZ, RZ, RZ ;  /* 0x000000ffff027224 */ /* 0x000fcc00078e00ff */
[----:B------:R-:W-:-:S03]  /*1f30*/  DFMA R2, R18, -R2, R20 ;  /* 0x800000021202722b */ /* 0x000fc60000000014 */
[----:B------:R-:W-:-:S03]  /*1f40*/  LOP3.LUT R15, R17, R15, RZ, 0x3c, !PT ;  /* 0x0000000f110f7212 */ /* 0x000fc600078e3cff */
[----:B------:R-:W-:-:S04]  /*1f50*/  IADD3 R2, PT, PT, -R7, -0x43300000, RZ ;  /* 0xbcd0000007027810 */ /* 0x000fc80007ffe1ff */
[----:B------:R-:W-:-:S04]  /*1f60*/  FSETP.NEU.AND P0, PT, |R3|, R2, PT ;  /* 0x000000020300720b */ /* 0x000fc80003f0d200 */
[----:B------:R-:W-:Y:S02]  /*1f70*/  FSEL R18, R16, R18, !P0 ;  /* 0x0000001210127208 */ /* 0x000fe40004000000 */
[----:B------:R-:W-:Y:S01]  /*1f80*/  FSEL R19, R15, R19, !P0 ;  /* 0x000000130f137208 */ /* 0x000fe20004000000 */
[----:B------:R-:W-:Y:S06]  /*1f90*/  BRA `(.L_x_55) ;  /* 0x0000000000547947 */ /* 0x000fec0003800000 */
.L_x_54:
[----:B------:R-:W-:-:S14]  /*1fa0*/  DSETP.NAN.AND P0, PT, R16, R16, PT ;  /* 0x000000101000722a */ /* 0x000fdc0003f08000 */
[----:B------:R-:W-:Y:S05]  /*1fb0*/  @P0 BRA `(.L_x_56) ;  /* 0x0000000000440947 */ /* 0x000fea0003800000 */
[----:B------:R-:W-:-:S14]  /*1fc0*/  DSETP.NAN.AND P0, PT, R14, R14, PT ;  /* 0x0000000e0e00722a */ /* 0x000fdc0003f08000 */
[----:B------:R-:W-:Y:S05]  /*1fd0*/  @P0 BRA `(.L_x_57) ;  /* 0x0000000000300947 */ /* 0x000fea0003800000 */
[----:B------:R-:W-:Y:S01]  /*1fe0*/  ISETP.NE.AND P0, PT, R27, R26, PT ;  /* 0x0000001a1b00720c */ /* 0x000fe20003f05270 */
[----:B------:R-:W-:Y:S02]  /*1ff0*/  IMAD.MOV.U32 R18, RZ, RZ, 0x0 ;  /* 0x00000000ff127424 */ /* 0x000fe400078e00ff */
[----:B------:R-:W-:-:S10]  /*2000*/  IMAD.MOV.U32 R19, RZ, RZ, -0x80000 ;  /* 0xfff80000ff137424 */ /* 0x000fd400078e00ff */
[----:B------:R-:W-:Y:S05]  /*2010*/  @!P0 BRA `(.L_x_55) ;  /* 0x0000000000348947 */ /* 0x000fea0003800000 */
[----:B------:R-:W-:Y:S02]  /*2020*/  ISETP.NE.AND P0, PT, R27, 0x7ff00000, PT ;  /* 0x7ff000001b00780c */ /* 0x000fe40003f05270 */
[----:B------:R-:W-:Y:S02]  /*2030*/  LOP3.LUT R19, R17, 0x80000000, R15, 0x48, !PT ;  /* 0x8000000011137812 */ /* 0x000fe400078e480f */
[----:B------:R-:W-:-:S13]  /*2040*/  ISETP.EQ.OR P0, PT, R26, RZ, !P0 ;  /* 0x000000ff1a00720c */ /* 0x000fda0004702670 */
[----:B------:R-:W-:Y:S01]  /*2050*/  @P0 LOP3.LUT R2, R19, 0x7ff00000, RZ, 0xfc, !PT ;  /* 0x7ff0000013020812 */ /* 0x000fe200078efcff */
[----:B------:R-:W-:Y:S02]  /*2060*/  @!P0 IMAD.MOV.U32 R18, RZ, RZ, RZ ;  /* 0x000000ffff128224 */ /* 0x000fe400078e00ff */
[----:B------:R-:W-:Y:S02]  /*2070*/  @P0 IMAD.MOV.U32 R18, RZ, RZ, RZ ;  /* 0x000000ffff120224 */ /* 0x000fe400078e00ff */
[----:B------:R-:W-:Y:S01]  /*2080*/  @P0 IMAD.MOV.U32 R19, RZ, RZ, R2 ;  /* 0x000000ffff130224 */ /* 0x000fe200078e0002 */
[----:B------:R-:W-:Y:S06]  /*2090*/  BRA `(.L_x_55) ;  /* 0x0000000000147947 */ /* 0x000fec0003800000 */
.L_x_57:
[----:B------:R-:W-:Y:S01]  /*20a0*/  LOP3.LUT R19, R15, 0x80000, RZ, 0xfc, !PT ;  /* 0x000800000f137812 */ /* 0x000fe200078efcff */
[----:B------:R-:W-:Y:S01]  /*20b0*/  IMAD.MOV.U32 R18, RZ, RZ, R14 ;  /* 0x000000ffff127224 */ /* 0x000fe200078e000e */
[----:B------:R-:W-:Y:S06]  /*20c0*/  BRA `(.L_x_55) ;  /* 0x0000000000087947 */ /* 0x000fec0003800000 */
.L_x_56:
[----:B------:R-:W-:Y:S01]  /*20d0*/  LOP3.LUT R19, R17, 0x80000, RZ, 0xfc, !PT ;  /* 0x0008000011137812 */ /* 0x000fe200078efcff */
[----:B------:R-:W-:-:S07]  /*20e0*/  IMAD.MOV.U32 R18, RZ, RZ, R16 ;  /* 0x000000ffff127224 */ /* 0x000fce00078e0010 */
.L_x_55:
[----:B------:R-:W-:Y:S05]  /*20f0*/  BSYNC.RECONVERGENT B1 ;  /* 0x0000000000017941 */ /* 0x000fea0003800200 */
.L_x_53:
[----:B------:R-:W-:Y:S02]  /*2100*/  IMAD.MOV.U32 R2, RZ, RZ, R0 ;  /* 0x000000ffff027224 */ /* 0x000fe400078e0000 */
[----:B------:R-:W-:-:S04]  /*2110*/  IMAD.MOV.U32 R3, RZ, RZ, 0x0 ;  /* 0x00000000ff037424 */ /* 0x000fc800078e00ff */
[----:B------:R-:W-:Y:S05]  /*2120*/  RET.REL.NODEC R2 `(_Z27FillWeightArrayG_out_KernelddPdf) ;  /* 0xffffffdc02b47950 */ /* 0x000fea0003c3ffff */
        .type           $_Z27FillWeightArrayG_out_KernelddPdf$__internal_accurate_pow,@function
        .size           $_Z27FillWeightArrayG_out_KernelddPdf$__internal_accurate_pow,(.L_x_125 - $_Z27FillWeightArrayG_out_KernelddPdf$__internal_accurate_pow)
$_Z27FillWeightArrayG_out_KernelddPdf$__internal_accurate_pow:
[----:B------:R-:W-:Y:S01]  /*2130*/  ISETP.GT.U32.AND P1, PT, R7, 0xfffff, PT ;  /* 0x000fffff0700780c */ /* 0x000fe20003f24070 */
[--C-:B------:R-:W-:Y:S01]  /*2140*/  IMAD.MOV.U32 R19, RZ, RZ, R7.reuse ;  /* 0x000000ffff137224 */ /* 0x100fe200078e0007 */
[----:B------:R-:W-:Y:S01]  /*2150*/  UMOV UR6, 0x7d2cafe2 ;  /* 0x7d2cafe200067882 */ /* 0x000fe20000000000 */
[----:B------:R-:W-:Y:S01]  /*2160*/  IMAD.MOV.U32 R22, RZ, RZ, 0x41ad3b5a ;  /* 0x41ad3b5aff167424 */ /* 0x000fe200078e00ff */
[----:B------:R-:W-:Y:S01]  /*2170*/  UMOV UR7, 0x3eb0f5ff ;  /* 0x3eb0f5ff00077882 */ /* 0x000fe20000000000 */
[----:B------:R-:W-:Y:S01]  /*2180*/  IMAD.MOV.U32 R23, RZ, RZ, 0x3ed0f5d2 ;  /* 0x3ed0f5d2ff177424 */ /* 0x000fe200078e00ff */
[----:B------:R-:W-:Y:S01]  /*2190*/  SHF.R.U32.HI R7, RZ, 0x14, R7 ;  /* 0x00000014ff077819 */ /* 0x000fe20000011607 */
[----:B------:R-:W-:Y:S01]  /*21a0*/  UMOV UR8, 0x3b39803f ;  /* 0x3b39803f00087882 */ /* 0x000fe20000000000 */
[----:B------:R-:W-:-:S05]  /*21b0*/  UMOV UR9, 0x3c7abc9e ;  /* 0x3c7abc9e00097882 */ /* 0x000fca0000000000 */
[----:B------:R-:W-:-:S10]  /*21c0*/  @!P1 DMUL R16, R18, 1.80143985094819840000e+16 ;  /* 0x4350000012109828 */ /* 0x000fd40000000000 */
[----:B------:R-:W-:Y:S01]  /*21d0*/  @!P1 IMAD.MOV.U32 R19, RZ, RZ, R17 ;  /* 0x000000ffff139224 */ /* 0x000fe200078e0011 */
[----:B------:R-:W-:Y:S01]  /*21e0*/  @!P1 LEA.HI R7, R17, 0xffffffca, RZ, 0xc ;  /* 0xffffffca11079811 */ /* 0x000fe200078f60ff */
[----:B------:R-:W-:Y:S02]  /*21f0*/  @!P1 IMAD.MOV.U32 R18, RZ, RZ, R16 ;  /* 0x000000ffff129224 */ /* 0x000fe400078e0010 */
[----:B------:R-:W-:Y:S01]  /*2200*/  IMAD.MOV.U32 R17, RZ, RZ, 0x43300000 ;  /* 0x43300000ff117424 */ /* 0x000fe200078e00ff */
[----:B------:R-:W-:Y:S01]  /*2210*/  LOP3.LUT R19, R19, 0x800fffff, RZ, 0xc0, !PT ;  /* 0x800fffff13137812 */ /* 0x000fe200078ec0ff */
[----:B------:R-:W-:Y:S02]  /*2220*/  IMAD.MOV.U32 R20, RZ, RZ, R18 ;  /* 0x000000ffff147224 */ /* 0x000fe400078e0012 */
[----:B------:R-:W-:Y:S01]  /*2230*/  IMAD.MOV.U32 R18, RZ, RZ, RZ ;  /* 0x000000ffff127224 */ /* 0x000fe200078e00ff */
[----:B------:R-:W-:-:S04]  /*2240*/  LOP3.LUT R19, R19, 0x3ff00000, RZ, 0xfc, !PT ;  /* 0x3ff0000013137812 */ /* 0x000fc800078efcff */
[----:B------:R-:W-:Y:S01]  /*2250*/  ISETP.GE.U32.AND P2, PT, R19, 0x3ff6a09f, PT ;  /* 0x3ff6a09f1300780c */ /* 0x000fe20003f46070 */
[----:B------:R-:W-:-:S12]  /*2260*/  IMAD.MOV.U32 R21, RZ, RZ, R19 ;  /* 0x000000ffff157224 */ /* 0x000fd800078e0013 */
[----:B------:R-:W-:-:S04]  /*2270*/  @P2 VIADD R16, R21, 0xfff00000 ;  /* 0xfff0000015102836 */ /* 0x000fc80000000000 */
[----:B------:R-:W-:Y:S02]  /*2280*/  @P2 IMAD.MOV.U32 R21, RZ, RZ, R16 ;  /* 0x000000ffff152224 */ /* 0x000fe400078e0010 */
[C---:B------:R-:W-:Y:S02]  /*2290*/  VIADD R16, R7.reuse, 0xfffffc01 ;  /* 0xfffffc0107107836 */ /* 0x040fe40000000000 */
[----:B------:R-:W-:Y:S02]  /*22a0*/  @P2 VIADD R16, R7, 0xfffffc02 ;  /* 0xfffffc0207102836 */ /* 0x000fe40000000000 */
[C---:B------:R-:W-:Y:S02]  /*22b0*/  DADD R26, R20.reuse, 1 ;  /* 0x3ff00000141a7429 */ /* 0x040fe40000000000 */
[----:B------:R-:W-:Y:S01]  /*22c0*/  DADD R20, R20, -1 ;  /* 0xbff0000014147429 */ /* 0x000fe20000000000 */
[----:B------:R-:W-:-:S03]  /*22d0*/  LOP3.LUT R16, R16, 0x80000000, RZ, 0x3c, !PT ;  /* 0x8000000010107812 */ /* 0x000fc600078e3cff */
[----:B------:R-:W0:Y:S02]  /*22e0*/  MUFU.RCP64H R19, R27 ;  /* 0x0000001b00137308 */ /* 0x000e240000001800 */
[----:B0-----:R-:W-:-:S08]  /*22f0*/  DFMA R24, -R26, R18, 1 ;  /* 0x3ff000001a18742b */ /* 0x001fd00000000112 */
[----:B------:R-:W-:-:S08]  /*2300*/  DFMA R24, R24, R24, R24 ;  /* 0x000000181818722b */ /* 0x000fd00000000018 */
[----:B------:R-:W-:-:S08]  /*2310*/  DFMA R24, R18, R24, R18 ;  /* 0x000000181218722b */ /* 0x000fd00000000012 */
[----:B------:R-:W-:-:S08]  /*2320*/  DMUL R18, R20, R24 ;  /* 0x0000001814127228 */ /* 0x000fd00000000000 */
[----:B------:R-:W-:-:S08]  /*2330*/  DFMA R18, R20, R24, R18 ;  /* 0x000000181412722b */ /* 0x000fd00000000012 */
[----:B------:R-:W-:-:S08]  /*2340*/  DMUL R28, R18, R18 ;  /* 0x00000012121c7228 */ /* 0x000fd00000000000 */
[----:B------:R-:W-:Y:S01]  /*2350*/  DFMA R22, R28, UR6, R22 ;  /* 0x000000061c167c2b */ /* 0x000fe20008000016 */
[----:B------:R-:W-:Y:S01]  /*2360*/  UMOV UR6, 0x75488a3f ;  /* 0x75488a3f00067882 */ /* 0x000fe20000000000 */
[----:B------:R-:W-:-:S06]  /*2370*/  UMOV UR7, 0x3ef3b20a ;  /* 0x3ef3b20a00077882 */ /* 0x000fcc0000000000 */
[----:B------:R-:W-:Y:S01]  /*2380*/  DFMA R26, R28, R22, UR6 ;  /* 0x000000061c1a7e2b */ /* 0x000fe20008000016 */
[----:B------:R-:W-:Y:S01]  /*2390*/  UMOV UR6, 0xe4faecd5 ;  /* 0xe4faecd500067882 */ /* 0x000fe20000000000 */
[----:B------:R-:W-:Y:S01]  /*23a0*/  UMOV UR7, 0x3f1745cd ;  /* 0x3f1745cd00077882 */ /* 0x000fe20000000000 */
[----:B------:R-:W-:-:S05]  /*23b0*/  DADD R22, R20, -R18 ;  /* 0x0000000014167229 */ /* 0x000fca0000000812 */
[----:B------:R-:W-:Y:S01]  /*23c0*/  DFMA R26, R28, R26, UR6 ;  /* 0x000000061c1a7e2b */ /* 0x000fe2000800001a */
[----:B------:R-:W-:Y:S01]  /*23d0*/  UMOV UR6, 0x258a578b ;  /* 0x258a578b00067882 */ /* 0x000fe20000000000 */
[----:B------:R-:W-:Y:S01]  /*23e0*/  UMOV UR7, 0x3f3c71c7 ;  /* 0x3f3c71c700077882 */ /* 0x000fe20000000000 */
[----:B------:R-:W-:-:S05]  /*23f0*/  DADD R22, R22, R22 ;  /* 0x0000000016167229 */ /* 0x000fca0000000016 */
[----:B------:R-:W-:Y:S01]  /*2400*/  DFMA R26, R28, R26, UR6 ;  /* 0x000000061c1a7e2b */ /* 0x000fe2000800001a */
[----:B------:R-:W-:Y:S01]  /*2410*/  UMOV UR6, 0x9242b910 ;  /* 0x9242b91000067882 */ /* 0x000fe20000000000 */
[----:B------:R-:W-:Y:S01]  /*2420*/  UMOV UR7, 0x3f624924 ;  /* 0x3f62492400077882 */ /* 0x000fe20000000000 */
[----:B------:R-:W-:-:S05]  /*2430*/  DFMA R22, R20, -R18, R22 ;  /* 0x800000121416722b */ /* 0x000fca0000000016 */
[----:B------:R-:W-:Y:S01]  /*2440*/  DFMA R26, R28, R26, UR6 ;  /* 0x000000061c1a7e2b */ /* 0x000fe2000800001a */
[----:B------:R-:W-:Y:S01]  /*2450*/  UMOV UR6, 0x99999dfb ;  /* 0x99999dfb00067882 */ /* 0x000fe20000000000 */
[----:B------:R-:W-:Y:S01]  /*2460*/  UMOV UR7, 0x3f899999 ;  /* 0x3f89999900077882 */ /* 0x000fe20000000000 */
[----:B------:R-:W-:Y:S02]  /*2470*/  DMUL R22, R24, R22 ;  /* 0x0000001618167228 */ /* 0x000fe40000000000 */
[----:B------:R-:W-:-:S03]  /*2480*/  DMUL R24, R18, R18 ;  /* 0x0000001212187228 */ /* 0x000fc60000000000 */
[----:B------:R-:W-:Y:S01]  /*2490*/  DFMA R26, R28, R26, UR6 ;  /* 0x000000061c1a7e2b */ /* 0x000fe2000800001a */
[----:B------:R-:W-:Y:S01]  /*24a0*/  UMOV UR6, 0x55555555 ;  /* 0x5555555500067882 */ /* 0x000fe20000000000 */
[----:B------:R-:W-:-:S06]  /*24b0*/  UMOV UR7, 0x3fb55555 ;  /* 0x3fb5555500077882 */ /* 0x000fcc0000000000 */
[----:B------:R-:W-:-:S08]  /*24c0*/  DFMA R20, R28, R26, UR6 ;  /* 0x000000061c147e2b */ /* 0x000fd0000800001a */
[----:B------:R-:W-:Y:S01]  /*24d0*/  DADD R30, -R20, UR6 ;  /* 0x00000006141e7e29 */ /* 0x000fe20008000100 */
[----:B------:R-:W-:Y:S01]  /*24e0*/  UMOV UR6, 0xb9e7b0 ;  /* 0x00b9e7b000067882 */ /* 0x000fe20000000000 */
[----:B------:R-:W-:-:S06]  /*24f0*/  UMOV UR7, 0x3c46a4cb ;  /* 0x3c46a4cb00077882 */ /* 0x000fcc0000000000 */
[----:B------:R-:W-:Y:S02]  /*2500*/  DFMA R30, R28, R26, R30 ;  /* 0x0000001a1c1e722b */ /* 0x000fe4000000001e */
[----:B------:R-:W-:Y:S01]  /*2510*/  DFMA R28, R18, R18, -R24 ;  /* 0x00000012121c722b */ /* 0x000fe20000000818 */
[----:B------:R-:W-:Y:S02]  /*2520*/  VIADD R27, R23, 0x100000 ;  /* 0x00100000171b7836 */ /* 0x000fe40000000000 */
[----:B------:R-:W-:-:S03]  /*2530*/  IMAD.MOV.U32 R26, RZ, RZ, R22 ;  /* 0x000000ffff1a7224 */ /* 0x000fc600078e0016 */
[----:B------:R-:W-:Y:S01]  /*2540*/  DADD R30, R30, -UR6 ;  /* 0x800000061e1e7e29 */ /* 0x000fe20008000000 */
[----:B------:R-:W-:Y:S01]  /*2550*/  UMOV UR6, 0x80000000 ;  /* 0x8000000000067882 */ /* 0x000fe20000000000 */
[----:B------:R-:W-:Y:S01]  /*2560*/  UMOV UR7, 0x43300000 ;  /* 0x4330000000077882 */ /* 0x000fe20000000000 */
[C---:B------:R-:W-:Y:S02]  /*2570*/  DFMA R26, R18.reuse, R26, R28 ;  /* 0x0000001a121a722b */ /* 0x040fe4000000001c */
[----:B------:R-:W-:-:S08]  /*2580*/  DMUL R28, R18, R24 ;  /* 0x00000018121c7228 */ /* 0x000fd00000000000 */
[----:B------:R-:W-:-:S08]  /*2590*/  DFMA R32, R18, R24, -R28 ;  /* 0x000000181220722b */ /* 0x000fd0000000081c */
[----:B------:R-:W-:Y:S02]  /*25a0*/  DFMA R32, R22, R24, R32 ;  /* 0x000000181620722b */ /* 0x000fe40000000020 */
[----:B------:R-:W-:-:S06]  /*25b0*/  DADD R24, R20, R30 ;  /* 0x0000000014187229 */ /* 0x000fcc000000001e */
[----:B------:R-:W-:Y:S02]  /*25c0*/  DFMA R26, R18, R26, R32 ;  /* 0x0000001a121a722b */ /* 0x000fe40000000020 */
[----:B------:R-:W-:Y:S02]  /*25d0*/  DADD R32, R20, -R24 ;  /* 0x0000000014207229 */ /* 0x000fe40000000818 */
[----:B------:R-:W-:-:S06]  /*25e0*/  DMUL R20, R24, R28 ;  /* 0x0000001c18147228 */ /* 0x000fcc0000000000 */
[----:B------:R-:W-:Y:S02]  /*25f0*/  DADD R32, R30, R32 ;  /* 0x000000001e207229 */ /* 0x000fe40000000020 */
[----:B------:R-:W-:-:S08]  /*2600*/  DFMA R30, R24, R28, -R20 ;  /* 0x0000001c181e722b */ /* 0x000fd00000000814 */
[----:B------:R-:W-:-:S08]  /*2610*/  DFMA R26, R24, R26, R30 ;  /* 0x0000001a181a722b */ /* 0x000fd0000000001e */
[----:B------:R-:W-:-:S08]  /*2620*/  DFMA R32, R32, R28, R26 ;  /* 0x0000001c2020722b */ /* 0x000fd0000000001a */
[----:B------:R-:W-:-:S08]  /*2630*/  DADD R26, R20, R32 ;  /* 0x00000000141a7229 */ /* 0x000fd00000000020 */
[--C-:B------:R-:W-:Y:S02]  /*2640*/  DADD R24, R18, R26.reuse ;  /* 0x0000000012187229 */ /* 0x100fe4000000001a */
[----:B------:R-:W-:-:S06]  /*2650*/  DADD R20, R20, -R26 ;  /* 0x0000000014147229 */ /* 0x000fcc000000081a */
[----:B------:R-:W-:Y:S02]  /*2660*/  DADD R18, R18, -R24 ;  /* 0x0000000012127229 */ /* 0x000fe40000000818 */
[----:B------:R-:W-:-:S06]  /*2670*/  DADD R20, R32, R20 ;  /* 0x0000000020147229 */ /* 0x000fcc0000000014 */
[----:B------:R-:W-:-:S08]  /*2680*/  DADD R18, R26, R18 ;  /* 0x000000001a127229 */ /* 0x000fd00000000012 */
[----:B------:R-:W-:-:S08]  /*2690*/  DADD R18, R20, R18 ;  /* 0x0000000014127229 */ /* 0x000fd00000000012 */
[----:B------:R-:W-:Y:S02]  /*26a0*/  DADD R22, R22, R18 ;  /* 0x0000000016167229 */ /* 0x000fe40000000012 */
[----:B------:R-:W-:Y:S01]  /*26b0*/  DADD R18, R16, -UR6 ;  /* 0x8000000610127e29 */ /* 0x000fe20008000000 */
[----:B------:R-:W-:Y:S01]  /*26c0*/  UMOV UR6, 0xfefa39ef ;  /* 0xfefa39ef00067882 */ /* 0x000fe20000000000 */
[----:B------:R-:W-:-:S04]  /*26d0*/  UMOV UR7, 0x3fe62e42 ;  /* 0x3fe62e4200077882 */ /* 0x000fc80000000000 */
[----:B------:R-:W-:-:S08]  /*26e0*/  DADD R20, R24, R22 ;  /* 0x0000000018147229 */ /* 0x000fd00000000016 */
[--C-:B------:R-:W-:Y:S02]  /*26f0*/  DFMA R16, R18, UR6, R20.reuse ;  /* 0x0000000612107c2b */ /* 0x100fe40008000014 */
[----:B------:R-:W-:-:S06]  /*2700*/  DADD R26, R24, -R20 ;  /* 0x00000000181a7229 */ /* 0x000fcc0000000814 */
[----:B------:R-:W-:Y:S02]  /*2710*/  DFMA R24, R18, -UR6, R16 ;  /* 0x8000000612187c2b */ /* 0x000fe40008000010 */
[----:B------:R-:W-:-:S06]  /*2720*/  DADD R26, R22, R26 ;  /* 0x00000000161a7229 */ /* 0x000fcc000000001a */
[----:B------:R-:W-:Y:S01]  /*2730*/  DADD R24, -R20, R24 ;  /* 0x0000000014187229 */ /* 0x000fe20000000118 */
[----:B------:R-:W-:Y:S02]  /*2740*/  IMAD.MOV.U32 R21, RZ, RZ, R5 ;  /* 0x000000ffff157224 */ /* 0x000fe400078e0005 */
[----:B------:R-:W-:Y:S02]  /*2750*/  IMAD.MOV.U32 R20, RZ, RZ, R4 ;  /* 0x000000ffff147224 */ /* 0x000fe400078e0004 */
[C---:B------:R-:W-:Y:S01]  /*2760*/  IMAD.SHL.U32 R4, R21.reuse, 0x2, RZ ;  /* 0x0000000215047824 */ /* 0x040fe200078e00ff */
[----:B------:R-:W-:Y:S02]  /*2770*/  LOP3.LUT R5, R21, 0xff0fffff, RZ, 0xc0, !PT ;  /* 0xff0fffff15057812 */ /* 0x000fe400078ec0ff */
[----:B------:R-:W-:Y:S02]  /*2780*/  DADD R24, R26, -R24 ;  /* 0x000000001a187229 */ /* 0x000fe40000000818 */
[----:B------:R-:W-:Y:S01]  /*2790*/  ISETP.GT.U32.AND P1, PT, R4, -0x2000001, PT ;  /* 0xfdffffff0400780c */ /* 0x000fe20003f24070 */
[----:B------:R-:W-:-:S03]  /*27a0*/  IMAD.MOV.U32 R4, RZ, RZ, R20 ;  /* 0x000000ffff047224 */ /* 0x000fc600078e0014 */
[----:B------:R-:W-:Y:S02]  /*27b0*/  SEL R5, R5, R21, P1 ;  /* 0x0000001505057207 */ /* 0x000fe40000800000 */
[----:B------:R-:W-:-:S08]  /*27c0*/  DFMA R18, R18, UR8, R24 ;  /* 0x0000000812127c2b */ /* 0x000fd00008000018 */
[----:B------:R-:W-:-:S08]  /*27d0*/  DADD R22, R16, R18 ;  /* 0x0000000010167229 */ /* 0x000fd00000000012 */
[----:B------:R-:W-:Y:S02]  /*27e0*/  DADD R16, R16, -R22 ;  /* 0x0000000010107229 */ /* 0x000fe40000000816 */
[----:B------:R-:W-:-:S06]  /*27f0*/  DMUL R20, R22, R4 ;  /* 0x0000000416147228 */ /* 0x000fcc0000000000 */
[----:B------:R-:W-:Y:S02]  /*2800*/  DADD R16, R18, R16 ;  /* 0x0000000012107229 */ /* 0x000fe40000000010 */
[----:B------:R-:W-:Y:S01]  /*2810*/  DFMA R22, R22, R4, -R20 ;  /* 0x000000041616722b */ /* 0x000fe20000000814 */
[----:B------:R-:W-:Y:S02]  /*2820*/  IMAD.MOV.U32 R18, RZ, RZ, 0x652b82fe ;  /* 0x652b82feff127424 */ /* 0x000fe400078e00ff */
[----:B------:R-:W-:-:S05]  /*2830*/  IMAD.MOV.U32 R19, RZ, RZ, 0x3ff71547 ;  /* 0x3ff71547ff137424 */ /* 0x000fca00078e00ff */
[----:B------:R-:W-:-:S08]  /*2840*/  DFMA R16, R16, R4, R22 ;  /* 0x000000041010722b */ /* 0x000fd00000000016 */
[----:B------:R-:W-:-:S08]  /*2850*/  DADD R22, R20, R16 ;  /* 0x0000000014167229 */ /* 0x000fd00000000010 */
[----:B------:R-:W-:Y:S02]  /*2860*/  DFMA R18, R22, R18, 6.75539944105574400000e+15 ;  /* 0x433800001612742b */ /* 0x000fe40000000012 */
[----:B------:R-:W-:Y:S01]  /*2870*/  FSETP.GEU.AND P1, PT, |R23|, 4.1917929649353027344, PT ;  /* 0x4086232b1700780b */ /* 0x000fe20003f2e200 */
[----:B------:R-:W-:-:S05]  /*2880*/  DADD R20, R20, -R22 ;  /* 0x0000000014147229 */ /* 0x000fca0000000816 */
[----:B------:R-:W-:-:S03]  /*2890*/  DADD R4, R18, -6.75539944105574400000e+15 ;  /* 0xc338000012047429 */ /* 0x000fc60000000000 */
[----:B------:R-:W-:-:S05]  /*28a0*/  DADD R16, R16, R20 ;  /* 0x0000000010107229 */ /* 0x000fca0000000014 */
[----:B------:R-:W-:Y:S01]  /*28b0*/  DFMA R24, R4, -UR6, R22 ;  /* 0x8000000604187c2b */ /* 0x000fe20008000016 */
[----:B------:R-:W-:Y:S01]  /*28c0*/  UMOV UR6, 0x3b39803f ;  /* 0x3b39803f00067882 */ /* 0x000fe20000000000 */
[----:B------:R-:W-:-:S06]  /*28d0*/  UMOV UR7, 0x3c7abc9e ;  /* 0x3c7abc9e00077882 */ /* 0x000fcc0000000000 */
[----:B------:R-:W-:Y:S01]  /*28e0*/  DFMA R24, R4, -UR6, R24 ;  /* 0x8000000604187c2b */ /* 0x000fe20008000018 */
[----:B------:R-:W-:Y:S01]  /*28f0*/  UMOV UR6, 0x69ce2bdf ;  /* 0x69ce2bdf00067882 */ /* 0x000fe20000000000 */
[----:B------:R-:W-:Y:S01]  /*2900*/  IMAD.MOV.U32 R4, RZ, RZ, -0x35dec16 ;  /* 0xfca213eaff047424 */ /* 0x000fe200078e00ff */
[----:B------:R-:W-:Y:S01]  /*2910*/  UMOV UR7, 0x3e5ade15 ;  /* 0x3e5ade1500077882 */ /* 0x000fe20000000000 */
[----:B------:R-:W-:-:S06]  /*2920*/  IMAD.MOV.U32 R5, RZ, RZ, 0x3e928af3 ;  /* 0x3e928af3ff057424 */ /* 0x000fcc00078e00ff */
[----:B------:R-:W-:Y:S01]  /*2930*/  DFMA R4, R24, UR6, R4 ;  /* 0x0000000618047c2b */ /* 0x000fe20008000004 */
[----:B------:R-:W-:Y:S01]  /*2940*/  UMOV UR6, 0x62401315 ;  /* 0x6240131500067882 */ /* 0x000fe20000000000 */
[----:B------:R-:W-:-:S06]  /*2950*/  UMOV UR7, 0x3ec71dee ;  /* 0x3ec71dee00077882 */ /* 0x000fcc0000000000 */
[----:B------:R-:W-:Y:S01]  /*2960*/  DFMA R4, R24, R4, UR6 ;  /* 0x0000000618047e2b */ /* 0x000fe20008000004 */
        /* <DEDUP_REMOVED lines=20> */
[----:B------:R-:W-:-:S08]  /*2ab0*/  DFMA R4, R24, R4, UR6 ;  /* 0x0000000618047e2b */ /* 0x000fd00008000004 */
[----:B------:R-:W-:-:S08]  /*2ac0*/  DFMA R4, R24, R4, 1 ;  /* 0x3ff000001804742b */ /* 0x000fd00000000004 */
[----:B------:R-:W-:-:S10]  /*2ad0*/  DFMA R4, R24, R4, 1 ;  /* 0x3ff000001804742b */ /* 0x000fd40000000004 */
[----:B------:R-:W-:Y:S02]  /*2ae0*/  IMAD R21, R18, 0x100000, R5 ;  /* 0x0010000012157824 */ /* 0x000fe400078e0205 */
[----:B------:R-:W-:Y:S01]  /*2af0*/  IMAD.MOV.U32 R20, RZ, RZ, R4 ;  /* 0x000000ffff147224 */ /* 0x000fe200078e0004 */
[----:B------:R-:W-:Y:S06]  /*2b00*/  @!P1 BRA `(.L_x_58) ;  /* 0x0000000000309947 */ /* 0x000fec0003800000 */
[----:B------:R-:W-:Y:S01]  /*2b10*/  FSETP.GEU.AND P2, PT, |R23|, 4.2275390625, PT ;  /* 0x408748001700780b */ /* 0x000fe20003f4e200 */
[C---:B------:R-:W-:Y:S02]  /*2b20*/  DADD R20, R22.reuse, +INF ;  /* 0x7ff0000016147429 */ /* 0x040fe40000000000 */
[----:B------:R-:W-:-:S08]  /*2b30*/  DSETP.GEU.AND P1, PT, R22, RZ, PT ;  /* 0x000000ff1600722a */ /* 0x000fd00003f2e000 */
[----:B------:R-:W-:Y:S02]  /*2b40*/  FSEL R20, R20, RZ, P1 ;  /* 0x000000ff14147208 */ /* 0x000fe40000800000 */
[----:B------:R-:W-:Y:S02]  /*2b50*/  @!P2 LEA.HI R7, R18, R18, RZ, 0x1 ;  /* 0x000000121207a211 */ /* 0x000fe400078f08ff */
[----:B------:R-:W-:Y:S02]  /*2b60*/  FSEL R21, R21, RZ, P1 ;  /* 0x000000ff15157208 */ /* 0x000fe40000800000 */
[----:B------:R-:W-:-:S05]  /*2b70*/  @!P2 SHF.R.S32.HI R7, RZ, 0x1, R7 ;  /* 0x00000001ff07a819 */ /* 0x000fca0000011407 */
[----:B------:R-:W-:Y:S02]  /*2b80*/  @!P2 IMAD.IADD R18, R18, 0x1, -R7 ;  /* 0x000000011212a824 */ /* 0x000fe400078e0a07 */
[----:B------:R-:W-:-:S03]  /*2b90*/  @!P2 IMAD R5, R7, 0x100000, R5 ;  /* 0x001000000705a824 */ /* 0x000fc600078e0205 */
[----:B------:R-:W-:Y:S01]  /*2ba0*/  @!P2 LEA R19, R18, 0x3ff00000, 0x14 ;  /* 0x3ff000001213a811 */ /* 0x000fe200078ea0ff */
[----:B------:R-:W-:-:S06]  /*2bb0*/  @!P2 IMAD.MOV.U32 R18, RZ, RZ, RZ ;  /* 0x000000ffff12a224 */ /* 0x000fcc00078e00ff */
[----:B------:R-:W-:-:S11]  /*2bc0*/  @!P2 DMUL R20, R4, R18 ;  /* 0x000000120414a228 */ /* 0x000fd60000000000 */
.L_x_58:
[----:B------:R-:W-:Y:S02]  /*2bd0*/  DFMA R16, R16, R20, R20 ;  /* 0x000000141010722b */ /* 0x000fe40000000014 */
[----:B------:R-:W-:-:S08]  /*2be0*/  DSETP.NEU.AND P1, PT, |R20|, +INF , PT ;  /* 0x7ff000001400742a */ /* 0x000fd00003f2d200 */
[----:B------:R-:W-:Y:S01]  /*2bf0*/  FSEL R4, R20, R16, !P1 ;  /* 0x0000001014047208 */ /* 0x000fe20004800000 */
[----:B------:R-:W-:Y:S01]  /*2c00*/  IMAD.MOV.U32 R16, RZ, RZ, R0 ;  /* 0x000000ffff107224 */ /* 0x000fe200078e0000 */
[----:B------:R-:W-:Y:S01]  /*2c10*/  FSEL R5, R21, R17, !P1 ;  /* 0x0000001115057208 */ /* 0x000fe20004800000 */
[----:B------:R-:W-:-:S04]  /*2c20*/  IMAD.MOV.U32 R17, RZ, RZ, 0x0 ;  /* 0x00000000ff117424 */ /* 0x000fc800078e00ff */
[----:B------:R-:W-:Y:S05]  /*2c30*/  RET.REL.NODEC R16 `(_Z27FillWeightArrayG_out_KernelddPdf) ;  /* 0xffffffd010f07950 */ /* 0x000fea0003c3ffff */
.L_x_59:
        /* <DEDUP_REMOVED lines=12> */
.L_x_125:


//--------------------- .text._Z27FillWeightArrayS_out_KernelddPdf --------------------------
	.section	.text._Z27FillWeightArrayS_out_KernelddPdf,"ax",@progbits
	.align	128
        .global         _Z27FillWeightArrayS_out_KernelddPdf
        .type           _Z27FillWeightArrayS_out_KernelddPdf,@function
        .size           _Z27FillWeightArrayS_out_KernelddPdf,(.L_x_128 - _Z27FillWeightArrayS_out_KernelddPdf)
        .other          _Z27FillWeightArrayS_out_KernelddPdf,@"STO_CUDA_ENTRY STV_DEFAULT"
_Z27FillWeightArrayS_out_KernelddPdf:
.text._Z27FillWeightArrayS_out_KernelddPdf:
        /* <DEDUP_REMOVED lines=36> */
[----:B------:R-:W-:Y:S05]  /*0240*/  CALL.REL.NOINC `($__internal_4_$__cuda_sm20_div_rn_f64_full) ;  /* 0x0000001800407944 */ /* 0x000fea0003c00000 */
[----:B------:R-:W-:Y:S02]  /*0250*/  IMAD.MOV.U32 R2, RZ, RZ, R4 ;  /* 0x000000ffff027224 */ /* 0x000fe400078e0004 */
[----:B------:R-:W-:-:S07]  /*0260*/  IMAD.MOV.U32 R3, RZ, RZ, R5 ;  /* 0x000000ffff037224 */ /* 0x000fce00078e0005 */
.L_x_60:
        /* <DEDUP_REMOVED lines=16> */
.L_x_61:
[----:B------:R-:W-:Y:S01]  /*0370*/  DADD R18, -RZ, |R12| ;  /* 0x00000000ff127229 */ /* 0x000fe2000000050c */
[----:B------:R-:W-:Y:S01]  /*0380*/  BSSY.RECONVERGENT B0, `(.L_x_63) ;  /* 0x0000006000007945 */ /* 0x000fe20003800200 */
[----:B------:R-:W-:Y:S01]  /*0390*/  IMAD.MOV.U32 R4, RZ, RZ, R2 ;  /* 0x000000ffff047224 */ /* 0x000fe200078e0002 */
[----:B------:R-:W-:Y:S01]  /*03a0*/  MOV R0, 0x3e0 ;  /* 0x000003e000007802 */ /* 0x000fe20000000f00 */
[----:B------:R-:W-:-:S06]  /*03b0*/  IMAD.MOV.U32 R5, RZ, RZ, R3 ;  /* 0x000000ffff057224 */ /* 0x000fcc00078e0003 */
[----:B------:R-:W-:-:S07]  /*03c0*/  IMAD.MOV.U32 R7, RZ, RZ, R19 ;  /* 0x000000ffff077224 */ /* 0x000fce00078e0013 */
[----:B------:R-:W-:Y:S05]  /*03d0*/  CALL.REL.NOINC `($_Z27FillWeightArrayS_out_KernelddPdf$__internal_accurate_pow) ;  /* 0x0000001c00587944 */ /* 0x000fea0003c00000 */
[----:B------:R-:W-:Y:S05]  /*03e0*/  BSYNC.RECONVERGENT B0 ;  /* 0x0000000000007941 */ /* 0x000fea0003800200 */
.L_x_63:
        /* <DEDUP_REMOVED lines=11> */
.L_x_62:
        /* <DEDUP_REMOVED lines=18> */
.L_x_66:
        /* <DEDUP_REMOVED lines=11> */
.L_x_65:
[----:B------:R-:W-:Y:S05]  /*0670*/  BSYNC.RECONVERGENT B0 ;  /* 0x0000000000007941 */ /* 0x000fea0003800200 */
.L_x_64:
        /* <DEDUP_REMOVED lines=13> */
.L_x_67:
[----:B------:R-:W-:Y:S01]  /*0750*/  DADD R18, -RZ, |UR4| ;  /* 0x40000004ff127e29 */ /* 0x000fe20008000100 */
[----:B------:R-:W-:Y:S01]  /*0760*/  BSSY.RECONVERGENT B0, `(.L_x_69) ;  /* 0x0000006000007945 */ /* 0x000fe20003800200 */
[----:B------:R-:W-:Y:S01]  /*0770*/  IMAD.MOV.U32 R4, RZ, RZ, R2 ;  /* 0x000000ffff047224 */ /* 0x000fe200078e0002 */
[----:B------:R-:W-:Y:S01]  /*0780*/  MOV R0, 0x7c0 ;  /* 0x000007c000007802 */ /* 0x000fe20000000f00 */
[----:B------:R-:W-:-:S06]  /*0790*/  IMAD.MOV.U32 R5, RZ, RZ, R3 ;  /* 0x000000ffff057224 */ /* 0x000fcc00078e0003 */
[----:B------:R-:W-:-:S07]  /*07a0*/  IMAD.MOV.U32 R7, RZ, RZ, R19 ;  /* 0x000000ffff077224 */ /* 0x000fce00078e0013 */
[----:B------:R-:W-:Y:S05]  /*07b0*/  CALL.REL.NOINC `($_Z27FillWeightArrayS_out_KernelddPdf$__internal_accurate_pow) ;  /* 0x0000001800607944 */ /* 0x000fea0003c00000 */
[----:B------:R-:W-:Y:S05]  /*07c0*/  BSYNC.RECONVERGENT B0 ;  /* 0x0000000000007941 */ /* 0x000fea0003800200 */
.L_x_69:
        /* <DEDUP_REMOVED lines=13> */
.L_x_68:
        /* <DEDUP_REMOVED lines=19> */
.L_x_72:
        /* <DEDUP_REMOVED lines=11> */
.L_x_71:
[----:B------:R-:W-:Y:S05]  /*0a80*/  BSYNC.RECONVERGENT B0 ;  /* 0x0000000000007941 */ /* 0x000fea0003800200 */
.L_x_70:
[----:B------:R-:W0:Y:S01]  /*0a90*/  I2F.F64 R6, R6 ;  /* 0x0000000600067312 */ /* 0x000e220000201c00 */
[----:B------:R-:W1:Y:S01]  /*0aa0*/  LDCU UR4, c[0x0][0x398] ;  /* 0x00007300ff0477ac */ /* 0x000e620008000800 */
[----:B------:R-:W-:Y:S02]  /*0ab0*/  DSETP.NEU.AND P1, PT, R2, RZ, PT ;  /* 0x000000ff0200722a */ /* 0x000fe40003f2d000 */
[----:B------:R-:W-:-:S04]  /*0ac0*/  DSETP.NEU.AND P2, PT, R4, 1, PT ;  /* 0x3ff000000400742a */ /* 0x000fc80003f4d000 */
[----:B------:R-:W-:Y:S02]  /*0ad0*/  FSEL R2, R16, RZ, P1 ;  /* 0x000000ff10027208 */ /* 0x000fe40000800000 */
[----:B------:R-:W-:Y:S02]  /*0ae0*/  FSEL R16, R17, 1.875, P1 ;  /* 0x3ff0000011107808 */ /* 0x000fe40000800000 */
[----:B------:R-:W-:Y:S01]  /*0af0*/  FSEL R2, R2, RZ, P2 ;  /* 0x000000ff02027208 */ /* 0x000fe20001000000 */
[----:B0-----:R-:W-:-:S06]  /*0b00*/  DADD R18, -R6, R4 ;  /* 0x0000000006127229 */ /* 0x001fcc0000000104 */
[----:B------:R-:W0:Y:S08]  /*0b10*/  F2I.F64.TRUNC R34, R18 ;  /* 0x0000001200227311 */ /* 0x000e30000030d100 */
[----:B0-----:R-:W0:Y:S02]  /*0b20*/  I2F.F64 R20, R34 ;  /* 0x0000002200147312 */ /* 0x001e240000201c00 */
[----:B0-----:R-:W-:-:S08]  /*0b30*/  DADD R20, -R20, R4 ;  /* 0x0000000014147229 */ /* 0x001fd00000000104 */
[----:B------:R-:W-:-:S06]  /*0b40*/  DADD R20, R20, -1 ;  /* 0xbff0000014147429 */ /* 0x000fcc0000000000 */
[----:B------:R-:W0:Y:S02]  /*0b50*/  F2I.F64.TRUNC R35, R20 ;  /* 0x0000001400237311 */ /* 0x000e24000030d100 */
[----:B0-----:R-:W-:-:S04]  /*0b60*/  I2FP.F32.S32 R0, R35 ;  /* 0x0000002300007245 */ /* 0x001fc80000201400 */
[----:B-1----:R-:W-:-:S04]  /*0b70*/  FSETP.GEU.AND P0, PT, R0, UR4, PT ;  /* 0x0000000400007c0b */ /* 0x002fc8000bf0e000 */
[----:B------:R-:W-:-:S13]  /*0b80*/  ISETP.LT.OR P0, PT, R35, RZ, P0 ;  /* 0x000000ff2300720c */ /* 0x000fda0000701670 */
[----:B------:R-:W-:Y:S05]  /*0b90*/  @P0 EXIT ;  /* 0x000000000000094d */ /* 0x000fea0003800000 */
[----:B------:R-:W-:Y:S01]  /*0ba0*/  ISETP.GT.AND P0, PT, R34, -0x1, PT ;  /* 0xffffffff2200780c */ /* 0x000fe20003f04270 */
[----:B------:R-:W0:Y:S01]  /*0bb0*/  LDCU.64 UR4, c[0x0][0x358] ;  /* 0x00006b00ff0477ac */ /* 0x000e220008000a00 */
[----:B------:R-:W-:-:S06]  /*0bc0*/  FSEL R3, R16, 1.875, P2 ;  /* 0x3ff0000010037808 */ /* 0x000fcc0001000000 */
[----:B------:R-:W-:-:S05]  /*0bd0*/  DMUL R2, R8, R2 ;  /* 0x0000000208027228 */ /* 0x000fca0000000000 */
[----:B------:R-:W-:Y:S06]  /*0be0*/  @P0 BRA `(.L_x_73) ;  /* 0x0000000400900947 */ /* 0x000fec0003800000 */
        /* <DEDUP_REMOVED lines=26> */
[----:B0-----:R-:W-:Y:S05]  /*0d90*/  CALL.REL.NOINC `($__internal_4_$__cuda_sm20_div_rn_f64_full) ;  /* 0x0000000c006c7944 */ /* 0x001fea0003c00000 */
[----:B------:R-:W-:Y:S02]  /*0da0*/  IMAD.MOV.U32 R12, RZ, RZ, R4 ;  /* 0x000000ffff0c7224 */ /* 0x000fe400078e0004 */
[----:B------:R-:W-:-:S07]  /*0db0*/  IMAD.MOV.U32 R13, RZ, RZ, R5 ;  /* 0x000000ffff0d7224 */ /* 0x000fce00078e0005 */
.L_x_75:
[----:B0-----:R-:W-:Y:S05]  /*0dc0*/  BSYNC.RECONVERGENT B0 ;  /* 0x0000000000007941 */ /* 0x001fea0003800200 */
.L_x_74:
        /* <DEDUP_REMOVED lines=13> */
[----:B------:R-:W-:Y:S05]  /*0ea0*/  CALL.REL.NOINC `($__internal_3_$__cuda_sm20_dblrcp_rn_slowpath_v3) ;  /* 0x00000008007c7944 */ /* 0x000fea0003c00000 */
[----:B------:R-:W-:Y:S02]  /*0eb0*/  IMAD.MOV.U32 R10, RZ, RZ, R6 ;  /* 0x000000ffff0a7224 */ /* 0x000fe400078e0006 */
[----:B------:R-:W-:-:S07]  /*0ec0*/  IMAD.MOV.U32 R11, RZ, RZ, R7 ;  /* 0x000000ffff0b7224 */ /* 0x000fce00078e0007 */
.L_x_76:
        /* <DEDUP_REMOVED lines=14> */
[----:B------:R-:W-:Y:S05]  /*0fb0*/  CALL.REL.NOINC `($_Z27FillWeightArrayS_out_KernelddPdf$__internal_accurate_pow) ;  /* 0x0000001000607944 */ /* 0x000fea0003c00000 */
[----:B------:R-:W-:Y:S05]  /*0fc0*/  BSYNC.RECONVERGENT B0 ;  /* 0x0000000000007941 */ /* 0x000fea0003800200 */
.L_x_77:
[----:B------:R-:W-:Y:S01]  /*0fd0*/  DADD R16, R8, R10 ;  /* 0x0000000008107229 */ /* 0x000fe2000000000a */
[----:B------:R-:W0:Y:S01]  /*0fe0*/  FRND.F64.TRUNC R14, R10 ;  /* 0x0000000a000e7313 */ /* 0x000e22000030d800 */
[----:B------:R-:W1:Y:S01]  /*0ff0*/  LDC.64 R6, c[0x0][0x390] ;  /* 0x0000e400ff067b82 */ /* 0x000e620000000a00 */
[----:B------:R-:W-:Y:S01]  /*1000*/  DADD R18, -RZ, -R4 ;  /* 0x00000000ff127229 */ /* 0x000fe20000000904 */
[----:B------:R-:W-:Y:S01]  /*1010*/  ISETP.GE.AND P2, PT, R9, RZ, PT ;  /* 0x000000ff0900720c */ /* 0x000fe20003f46270 */
[----:B------:R-:W-:Y:S01]  /*1020*/  BSSY.RECONVERGENT B0, `(.L_x_78) ;  /* 0x0000017000007945 */ /* 0x000fe20003800200 */
[----:B------:R-:W-:-:S04]  /*1030*/  DSETP.NEU.AND P1, PT, R10, RZ, PT ;  /* 0x000000ff0a00722a */ /* 0x000fc80003f2d000 */
[----:B------:R-:W-:-:S03]  /*1040*/  LOP3.LUT R16, R17, 0x7ff00000, RZ, 0xc0, !PT ;  /* 0x7ff0000011107812 */ /* 0x000fc600078ec0ff */
[-C--:B------:R-:W-:Y:S02]  /*1050*/  FSEL R3, R18, R4.reuse, !P0 ;  /* 0x0000000412037208 */ /* 0x080fe40004000000 */
[----:B------:R-:W-:Y:S01]  /*1060*/  ISETP.NE.AND P4, PT, R16, 0x7ff00000, PT ;  /* 0x7ff000001000780c */ /* 0x000fe20003f85270 */
[----:B0-----:R-:W-:Y:S01]  /*1070*/  DSETP.NEU.AND P3, PT, R10, R14, PT ;  /* 0x0000000e0a00722a */ /* 0x001fe20003f6d000 */
[-C--:B------:R-:W-:Y:S02]  /*1080*/  FSEL R18, R19, R5.reuse, !P0 ;  /* 0x0000000513127208 */ /* 0x080fe40004000000 */
[----:B------:R-:W-:Y:S02]  /*1090*/  FSEL R4, R3, R4, !P2 ;  /* 0x0000000403047208 */ /* 0x000fe40005000000 */
[----:B------:R-:W-:Y:S02]  /*10a0*/  FSEL R5, R18, R5, !P2 ;  /* 0x0000000512057208 */ /* 0x000fe40005000000 */
[----:B------:R-:W-:-:S02]  /*10b0*/  ISETP.NE.AND P0, PT, R34, -0x1, PT ;  /* 0xffffffff2200780c */ /* 0x000fc40003f05270 */
[----:B------:R-:W-:Y:S02]  /*10c0*/  @!P2 FSEL R4, R4, RZ, !P3 ;  /* 0x000000ff0404a208 */ /* 0x000fe40005800000 */
[----:B------:R-:W-:Y:S01]  /*10d0*/  @!P2 FSEL R5, R5, -QNAN , !P3 ;  /* 0xfff800000505a808 */ /* 0x000fe20005800000 */
[----:B------:R-:W-:Y:S08]  /*10e0*/  @P4 BRA `(.L_x_79) ;  /* 0x0000000000284947 */ /* 0x000ff00003800000 */
        /* <DEDUP_REMOVED lines=10> */
.L_x_79:
[----:B------:R-:W-:Y:S05]  /*1190*/  BSYNC.RECONVERGENT B0 ;  /* 0x0000000000007941 */ /* 0x000fea0003800200 */
.L_x_78:
[----:B------:R-:W-:Y:S01]  /*11a0*/  FSEL R2, R4, RZ, P1 ;  /* 0x000000ff04027208 */ /* 0x000fe20000800000 */
[----:B-1----:R-:W-:Y:S01]  /*11b0*/  IMAD.WIDE.U32 R6, R35, 0x8, R6 ;  /* 0x0000000823067825 */ /* 0x002fe200078e0006 */
[----:B------:R-:W-:Y:S02]  /*11c0*/  FSEL R4, R5, 1.875, P1 ;  /* 0x3ff0000005047808 */ /* 0x000fe40000800000 */
[----:B------:R-:W-:Y:S02]  /*11d0*/  FSEL R2, R2, RZ, P0 ;  /* 0x000000ff02027208 */ /* 0x000fe40000000000 */
[----:B------:R-:W-:-:S06]  /*11e0*/  FSEL R3, R4, 1.875, P0 ;  /* 0x3ff0000004037808 */ /* 0x000fcc0000000000 */
[----:B------:R-:W-:-:S08]  /*11f0*/  DMUL R12, R12, R2 ;  /* 0x000000020c0c7228 */ /* 0x000fd00000000000 */
[----:B------:R-:W-:-:S07]  /*1200*/  DMUL R12, R12, 10000 ;  /* 0x40c388000c0c7828 */ /* 0x000fce0000000000 */
[----:B------:R-:W-:Y:S01]  /*1210*/  STG.E.64 desc[UR4][R6.64], R12 ;  /* 0x0000000c06007986 */ /* 0x000fe2000c101b04 */
[----:B------:R-:W-:Y:S05]  /*1220*/  EXIT ;  /* 0x000000000000794d */ /* 0x000fea0003800000 */
.L_x_73:
[----:B------:R-:W1:Y:S01]  /*1230*/  MUFU.RCP64H R5, R9 ;  /* 0x0000000900057308 */ /* 0x000e620000001800 */
[----:B------:R-:W-:-:S05]  /*1240*/  VIADD R4, R9, 0x300402 ;  /* 0x0030040209047836 */ /* 0x000fca0000000000 */
[----:B------:R-:W-:Y:S01]  /*1250*/  FSETP.GEU.AND P0, PT, |R4|, 5.8789094863358348022e-39, PT ;  /* 0x004004020400780b */ /* 0x000fe20003f0e200 */
[----:B-1----:R-:W-:-:S08]  /*1260*/  DFMA R6, -R8, R4, 1 ;  /* 0x3ff000000806742b */ /* 0x002fd00000000104 */
        /* <DEDUP_REMOVED lines=8> */
[----:B0-----:R-:W-:Y:S05]  /*12f0*/  CALL.REL.NOINC `($__internal_3_$__cuda_sm20_dblrcp_rn_slowpath_v3) ;  /* 0x0000000400687944 */ /* 0x001fea0003c00000 */
[----:B------:R-:W-:Y:S02]  /*1300*/  IMAD.MOV.U32 R12, RZ, RZ, R6 ;  /* 0x000000ffff0c7224 */ /* 0x000fe400078e0006 */
[----:B------:R-:W-:-:S07]  /*1310*/  IMAD.MOV.U32 R13, RZ, RZ, R7 ;  /* 0x000000ffff0d7224 */ /* 0x000fce00078e0007 */
.L_x_80:
[----:B------:R-:W-:Y:S01]  /*1320*/  ISETP.NE.AND P0, PT, R34, RZ, PT ;  /* 0x000000ff2200720c */ /* 0x000fe20003f05270 */
[----:B------:R1:W2:Y:S01]  /*1330*/  I2F.F64.U32 R14, R34 ;  /* 0x00000022000e7312 */ /* 0x0002a20000201800 */
[----:B------:R-:W-:Y:S01]  /*1340*/  SHF.R.U32.HI R0, RZ, 0x14, R13 ;  /* 0x00000014ff007819 */ /* 0x000fe2000001160d */
[----:B------:R-:W-:Y:S03]  /*1350*/  BSSY.RECONVERGENT B0, `(.L_x_81) ;  /* 0x0000023000007945 */ /* 0x000fe60003800200 */
[----:B------:R-:W-:-:S05]  /*1360*/  LOP3.LUT R0, R0, 0x7ff, RZ, 0xc0, !PT ;  /* 0x000007ff00007812 */ /* 0x000fca00078ec0ff */
[----:B------:R-:W-:-:S05]  /*1370*/  VIADD R5, R0, 0xfffffc0c ;  /* 0xfffffc0c00057836 */ /* 0x000fca0000000000 */
[CC--:B------:R-:W-:Y:S02]  /*1380*/  SHF.L.U64.HI R6, R12.reuse, R5.reuse, R13 ;  /* 0x000000050c067219 */ /* 0x0c0fe4000001020d */
[----:B------:R-:W-:Y:S01]  /*1390*/  SHF.L.U32 R8, R12, R5, RZ ;  /* 0x000000050c087219 */ /* 0x000fe200000006ff */
[----:B-12---:R-:W-:Y:S06]  /*13a0*/  @P0 BRA `(.L_x_82) ;  /* 0x0000000000240947 */ /* 0x006fec0003800000 */
        /* <DEDUP_REMOVED lines=9> */
.L_x_82:
[----:B------:R-:W-:Y:S01]  /*1440*/  BSSY.RECONVERGENT B1, `(.L_x_84) ;  /* 0x0000007000017945 */ /* 0x000fe20003800200 */
[----:B------:R-:W-:Y:S01]  /*1450*/  IMAD.MOV.U32 R18, RZ, RZ, R14 ;  /* 0x000000ffff127224 */ /* 0x000fe200078e000e */
[----:B------:R-:W-:Y:S01]  /*1460*/  MOV R0, 0x14b0 ;  /* 0x000014b000007802 */ /* 0x000fe20000000f00 */
[----:B------:R-:W-:Y:S02]  /*1470*/  IMAD.MOV.U32 R7, RZ, RZ, R15 ;  /* 0x000000ffff077224 */ /* 0x000fe400078e000f */
[----:B------:R-:W-:Y:S02]  /*1480*/  IMAD.MOV.U32 R4, RZ, RZ, R12 ;  /* 0x000000ffff047224 */ /* 0x000fe400078e000c */
[----:B------:R-:W-:-:S07]  /*1490*/  IMAD.MOV.U32 R5, RZ, RZ, R13 ;  /* 0x000000ffff057224 */ /* 0x000fce00078e000d */
[----:B0-----:R-:W-:Y:S05]  /*14a0*/  CALL.REL.NOINC `($_Z27FillWeightArrayS_out_KernelddPdf$__internal_accurate_pow) ;  /* 0x0000000c00247944 */ /* 0x001fea0003c00000 */
[----:B------:R-:W-:Y:S05]  /*14b0*/  BSYNC.RECONVERGENT B1 ;  /* 0x0000000000017941 */ /* 0x000fea0003800200 */
.L_x_84:
        /* <DEDUP_REMOVED lines=9> */
[----:B------:R-:W-:-:S03]  /*1550*/  FSEL R7, R18, R5, !P1 ;  /* 0x0000000512077208 */ /* 0x000fc60004800000 */
[----:B------:R-:W-:Y:S02]  /*1560*/  @!P1 FSEL R6, R6, RZ, !P0 ;  /* 0x000000ff06069208 */ /* 0x000fe40004000000 */
[----:B------:R-:W-:-:S07]  /*1570*/  @!P1 FSEL R7, R7, -QNAN , !P0 ;  /* 0xfff8000007079808 */ /* 0x000fce0004000000 */
.L_x_83:
[----:B0-----:R-:W-:Y:S05]  /*1580*/  BSYNC.RECONVERGENT B0 ;  /* 0x0000000000007941 */ /* 0x001fea0003800200 */
.L_x_81:
[----:B------:R-:W0:Y:S01]  /*1590*/  MUFU.RCP64H R5, R3 ;  /* 0x0000000300057308 */ /* 0x000e220000001800 */
[----:B------:R-:W-:Y:S01]  /*15a0*/  IMAD.MOV.U32 R4, RZ, RZ, 0x1 ;  /* 0x00000001ff047424 */ /* 0x000fe200078e00ff */
[----:B------:R-:W-:Y:S01]  /*15b0*/  BSSY.RECONVERGENT B0, `(.L_x_85) ;  /* 0x000001a000007945 */ /* 0x000fe20003800200 */
[----:B------:R-:W-:Y:S01]  /*15c0*/  DSETP.NEU.AND P0, PT, R12, RZ, PT ;  /* 0x000000ff0c00722a */ /* 0x000fe20003f0d000 */
[----:B------:R-:W-:-:S03]  /*15d0*/  ISETP.NE.AND P1, PT, R34, 0x1, PT ;  /* 0x000000012200780c */ /* 0x000fc60003f25270 */
[----:B0-----:R-:W-:-:S08]  /*15e0*/  DFMA R8, -R2, R4, 1 ;  /* 0x3ff000000208742b */ /* 0x001fd00000000104 */
[----:B------:R-:W-:-:S08]  /*15f0*/  DFMA R8, R8, R8, R8 ;  /* 0x000000080808722b */ /* 0x000fd00000000008 */
[----:B------:R-:W-:-:S08]  /*1600*/  DFMA R8, R4, R8, R4 ;  /* 0x000000080408722b */ /* 0x000fd00000000004 */
[----:B------:R-:W-:-:S08]  /*1610*/  DFMA R4, -R2, R8, 1 ;  /* 0x3ff000000204742b */ /* 0x000fd00000000108 */
[----:B------:R-:W-:Y:S02]  /*1620*/  DFMA R8, R8, R4, R8 ;  /* 0x000000040808722b */ /* 0x000fe40000000008 */
[----:B------:R-:W-:-:S06]  /*1630*/  DADD R4, R14, R12 ;  /* 0x000000000e047229 */ /* 0x000fcc000000000c */
[----:B------:R-:W-:-:S04]  /*1640*/  DMUL R16, R10, R8 ;  /* 0x000000080a107228 */ /* 0x000fc80000000000 */
[----:B------:R-:W-:-:S04]  /*1650*/  LOP3.LUT R0, R5, 0x7ff00000, RZ, 0xc0, !PT ;  /* 0x7ff0000005007812 */ /* 0x000fc800078ec0ff */
[----:B------:R-:W-:Y:S01]  /*1660*/  DFMA R18, -R2, R16, R10 ;  /* 0x000000100212722b */ /* 0x000fe2000000010a */
[----:B------:R-:W-:-:S07]  /*1670*/  ISETP.NE.AND P2, PT, R0, 0x7ff00000, PT ;  /* 0x7ff000000000780c */ /* 0x000fce0003f45270 */
[----:B------:R-:W-:-:S10]  /*1680*/  DFMA R4, R8, R18, R16 ;  /* 0x000000120804722b */ /* 0x000fd40000000010 */
[----:B------:R-:W-:Y:S01]  /*1690*/  FFMA R8, RZ, R3, R5 ;  /* 0x00000003ff087223 */ /* 0x000fe20000000005 */
        /* <DEDUP_REMOVED lines=11> */
.L_x_86:
[----:B------:R-:W-:Y:S05]  /*1750*/  BSYNC.RECONVERGENT B0 ;  /* 0x0000000000007941 */ /* 0x000fea0003800200 */
.L_x_85:
[----:B------:R-:W-:Y:S01]  /*1760*/  FSETP.GT.AND P2, PT, |R8|, 1.469367938527859385e-39, PT ;  /* 0x001000000800780b */ /* 0x000fe20003f44200 */
[----:B------:R-:W-:Y:S01]  /*1770*/  BSSY.RECONVERGENT B0, `(.L_x_87) ;  /* 0x000000c000007945 */ /* 0x000fe20003800200 */
[----:B------:R-:W-:Y:S02]  /*1780*/  FSETP.GEU.AND P3, PT, |R11|, 6.5827683646048100446e-37, PT ;  /* 0x036000000b00780b */ /* 0x000fe40003f6e200 */
[----:B------:R-:W-:Y:S02]  /*1790*/  FSEL R6, R6, RZ, P0 ;  /* 0x000000ff06067208 */ /* 0x000fe40000000000 */
[----:B------:R-:W-:Y:S02]  /*17a0*/  FSEL R7, R7, 1.875, P0 ;  /* 0x3ff0000007077808 */ /* 0x000fe40000000000 */
[----:B------:R-:W-:Y:S02]  /*17b0*/  FSEL R6, R6, RZ, P1 ;  /* 0x000000ff06067208 */ /* 0x000fe40000800000 */
[----:B------:R-:W-:-:S05]  /*17c0*/  FSEL R7, R7, 1.875, P1 ;  /* 0x3ff0000007077808 */ /* 0x000fca0000800000 */
[----:B------:R-:W-:Y:S05]  /*17d0*/  @P2 BRA P3, `(.L_x_88) ;  /* 0x0000000000142947 */ /* 0x000fea0001800000 */
[----:B------:R-:W-:Y:S01]  /*17e0*/  IMAD.MOV.U32 R16, RZ, RZ, R10 ;  /* 0x000000ffff107224 */ /* 0x000fe200078e000a */
[----:B------:R-:W-:Y:S01]  /*17f0*/  MOV R0, 0x1830 ;  /* 0x0000183000007802 */ /* 0x000fe20000000f00 */
[----:B------:R-:W-:Y:S02]  /*1800*/  IMAD.MOV.U32 R17, RZ, RZ, R11 ;  /* 0x000000ffff117224 */ /* 0x000fe400078e000b */
[----:B------:R-:W-:-:S07]  /*1810*/  IMAD.MOV.U32 R15, RZ, RZ, R3 ;  /* 0x000000ffff0f7224 */ /* 0x000fce00078e0003 */
[----:B------:R-:W-:Y:S05]  /*1820*/  CALL.REL.NOINC `($__internal_4_$__cuda_sm20_div_rn_f64_full) ;  /* 0x0000000000c87944 */ /* 0x000fea0003c00000 */
.L_x_88:
[----:B------:R-:W-:Y:S05]  /*1830*/  BSYNC.RECONVERGENT B0 ;  /* 0x0000000000007941 */ /* 0x000fea0003800200 */
.L_x_87:
[----:B------:R-:W0:Y:S01]  /*1840*/  LDC.64 R2, c[0x0][0x390] ;  /* 0x0000e400ff027b82 */ /* 0x000e220000000a00 */
[----:B------:R-:W-:-:S08]  /*1850*/  DMUL R6, R4, R6 ;  /* 0x0000000604067228 */ /* 0x000fd00000000000 */
[----:B------:R-:W-:Y:S01]  /*1860*/  DMUL R6, R6, 10000 ;  /* 0x40c3880006067828 */ /* 0x000fe20000000000 */
[----:B0-----:R-:W-:-:S06]  /*1870*/  IMAD.WIDE.U32 R2, R35, 0x8, R2 ;  /* 0x0000000823027825 */ /* 0x001fcc00078e0002 */
[----:B------:R-:W-:Y:S01]  /*1880*/  STG.E.64 desc[UR4][R2.64], R6 ;  /* 0x0000000602007986 */ /* 0x000fe2000c101b04 */
[----:B------:R-:W-:Y:S05]  /*1890*/  EXIT ;  /* 0x000000000000794d */ /* 0x000fea0003800000 */
        .weak           $__internal_3_$__cuda_sm20_dblrcp_rn_slowpath_v3
        .type           $__internal_3_$__cuda_sm20_dblrcp_rn_slowpath_v3,@function
        .size           $__internal_3_$__cuda_sm20_dblrcp_rn_slowpath_v3,($__internal_4_$__cuda_sm20_div_rn_f64_full - $__internal_3_$__cuda_sm20_dblrcp_rn_slowpath_v3)
$__internal_3_$__cuda_sm20_dblrcp_rn_slowpath_v3:
        /* <DEDUP_REMOVED lines=15> */
[----:B------:R-:W0:Y:S01]  /*1990*/  MUFU.RCP64H R9, R7 ;  /* 0x0000000700097308 */ /* 0x000e220000001800 */
[----:B------:R-:W-:-:S06]  /*19a0*/  IMAD.MOV.U32 R8, RZ, RZ, R15 ;  /* 0x000000ffff087224 */ /* 0x000fcc00078e000f */
        /* <DEDUP_REMOVED lines=10> */
.L_x_92:
        /* <DEDUP_REMOVED lines=10> */
.L_x_90:
[----:B------:R-:W-:Y:S01]  /*1af0*/  LOP3.LUT R7, R5, 0x80000, RZ, 0xfc, !PT ;  /* 0x0008000005077812 */ /* 0x000fe200078efcff */
[----:B------:R-:W-:-:S07]  /*1b00*/  IMAD.MOV.U32 R6, RZ, RZ, R4 ;  /* 0x000000ffff067224 */ /* 0x000fce00078e0004 */
.L_x_91:
[----:B------:R-:W-:Y:S05]  /*1b10*/  BSYNC.RECONVERGENT B0 ;  /* 0x0000000000007941 */ /* 0x000fea0003800200 */
.L_x_89:
[----:B------:R-:W-:Y:S02]  /*1b20*/  IMAD.MOV.U32 R4, RZ, RZ, R0 ;  /* 0x000000ffff047224 */ /* 0x000fe400078e0000 */
[----:B------:R-:W-:-:S04]  /*1b30*/  IMAD.MOV.U32 R5, RZ, RZ, 0x0 ;  /* 0x00000000ff057424 */ /* 0x000fc800078e00ff */
[----:B------:R-:W-:Y:S05]  /*1b40*/  RET.REL.NODEC R4 `(_Z27FillWeightArrayS_out_KernelddPdf) ;  /* 0xffffffe4042c7950 */ /* 0x000fea0003c3ffff */
        .weak           $__internal_4_$__cuda_sm20_div_rn_f64_full
        .type           $__internal_4_$__cuda_sm20_div_rn_f64_full,@function
        .size           $__internal_4_$__cuda_sm20_div_rn_f64_full,($_Z27FillWeightArrayS_out_KernelddPdf$__internal_accurate_pow - $__internal_4_$__cuda_sm20_div_rn_f64_full)
$__internal_4_$__cuda_sm20_div_rn_f64_full:
        /* <DEDUP_REMOVED lines=12> */
[----:B------:R-:W-:Y:S02]  /*1c10*/  @!P2 LOP3.LUT R19, R15, 0x7ff00000, RZ, 0xc0, !PT ;  /* 0x7ff000000f13a812 */ /* 0x000fe400078ec0ff */
[----:B------:R-:W0:Y:S02]  /*1c20*/  MUFU.RCP64H R21, R5 ;  /* 0x0000000500157308 */ /* 0x000e240000001800 */
[----:B------:R-:W-:Y:S01]  /*1c30*/  @!P2 ISETP.GE.U32.AND P3, PT, R18, R19, PT ;  /* 0x000000131200a20c */ /* 0x000fe20003f66070 */
[----:B------:R-:W-:-:S05]  /*1c40*/  IMAD.MOV.U32 R19, RZ, RZ, 0x1ca00000 ;  /* 0x1ca00000ff137424 */ /* 0x000fca00078e00ff */
[----:B------:R-:W-:-:S04]  /*1c50*/  @!P2 SEL R23, R19, 0x63400000, !P3 ;  /* 0x634000001317a807 */ /* 0x000fc80005800000 */
[----:B------:R-:W-:-:S04]  /*1c60*/  @!P2 LOP3.LUT R26, R23, 0x80000000, R17, 0xf8, !PT ;  /* 0x80000000171aa812 */ /* 0x000fc800078ef811 */
[----:B------:R-:W-:Y:S01]  /*1c70*/  @!P2 LOP3.LUT R27, R26, 0x100000, RZ, 0xfc, !PT ;  /* 0x001000001a1ba812 */ /* 0x000fe200078efcff */
[----:B0-----:R-:W-:Y:S01]  /*1c80*/  DFMA R2, R20, -R4, 1 ;  /* 0x3ff000001402742b */ /* 0x001fe20000000804 */
[----:B------:R-:W-:-:S07]  /*1c90*/  @!P2 IMAD.MOV.U32 R26, RZ, RZ, RZ ;  /* 0x000000ffff1aa224 */ /* 0x000fce00078e00ff */
[----:B------:R-:W-:-:S08]  /*1ca0*/  DFMA R2, R2, R2, R2 ;  /* 0x000000020202722b */ /* 0x000fd00000000002 */
[----:B------:R-:W-:Y:S01]  /*1cb0*/  DFMA R20, R20, R2, R20 ;  /* 0x000000021414722b */ /* 0x000fe20000000014 */
[----:B------:R-:W-:Y:S01]  /*1cc0*/  SEL R3, R19, 0x63400000, !P1 ;  /* 0x6340000013037807 */ /* 0x000fe20004800000 */
[----:B------:R-:W-:-:S03]  /*1cd0*/  IMAD.MOV.U32 R2, RZ, RZ, R16 ;  /* 0x000000ffff027224 */ /* 0x000fc600078e0010 */
[----:B------:R-:W-:-:S03]  /*1ce0*/  LOP3.LUT R3, R3, 0x800fffff, R17, 0xf8, !PT ;  /* 0x800fffff03037812 */ /* 0x000fc600078ef811 */
[----:B------:R-:W-:-:S03]  /*1cf0*/  DFMA R22, R20, -R4, 1 ;  /* 0x3ff000001416742b */ /* 0x000fc60000000804 */
[----:B------:R-:W-:Y:S01]  /*1d00*/  @!P2 DFMA R2, R2, 2, -R26 ;  /* 0x400000000202a82b */ /* 0x000fe2000000081a */
[----:B------:R-:W-:-:S04]  /*1d10*/  IMAD.MOV.U32 R27, RZ, RZ, R18 ;  /* 0x000000ffff1b7224 */ /* 0x000fc800078e0012 */
[----:B------:R-:W-:Y:S01]  /*1d20*/  DFMA R20, R20, R22, R20 ;  /* 0x000000161414722b */ /* 0x000fe20000000014 */
[----:B------:R-:W-:Y:S01]  /*1d30*/  IMAD.MOV.U32 R26, RZ, RZ, R25 ;  /* 0x000000ffff1a7224 */ /* 0x000fe200078e0019 */
[----:B------:R-:W-:-:S03]  /*1d40*/  @!P0 LOP3.LUT R26, R5, 0x7ff00000, RZ, 0xc0, !PT ;  /* 0x7ff00000051a8812 */ /* 0x000fc600078ec0ff */
[----:B------:R-:W-:Y:S02]  /*1d50*/  @!P2 LOP3.LUT R27, R3, 0x7ff00000, RZ, 0xc0, !PT ;  /* 0x7ff00000031ba812 */ /* 0x000fe400078ec0ff */
[----:B------:R-:W-:Y:S01]  /*1d60*/  VIADD R29, R26, 0xffffffff ;  /* 0xffffffff1a1d7836 */ /* 0x000fe20000000000 */
[----:B------:R-:W-:Y:S02]  /*1d70*/  DMUL R22, R20, R2 ;  /* 0x0000000214167228 */ /* 0x000fe40000000000 */
[----:B------:R-:W-:-:S05]  /*1d80*/  VIADD R28, R27, 0xffffffff ;  /* 0xffffffff1b1c7836 */ /* 0x000fca0000000000 */
[----:B------:R-:W-:Y:S01]  /*1d90*/  ISETP.GT.U32.AND P0, PT, R28, 0x7feffffe, PT ;  /* 0x7feffffe1c00780c */ /* 0x000fe20003f04070 */
[----:B------:R-:W-:-:S03]  /*1da0*/  DFMA R24, R22, -R4, R2 ;  /* 0x800000041618722b */ /* 0x000fc60000000002 */
[----:B------:R-:W-:-:S05]  /*1db0*/  ISETP.GT.U32.OR P0, PT, R29, 0x7feffffe, P0 ;  /* 0x7feffffe1d00780c */ /* 0x000fca0000704470 */
[----:B------:R-:W-:-:S08]  /*1dc0*/  DFMA R20, R20, R24, R22 ;  /* 0x000000181414722b */ /* 0x000fd00000000016 */
        /* <DEDUP_REMOVED lines=28> */
.L_x_94:
        /* <DEDUP_REMOVED lines=16> */
.L_x_97:
[----:B------:R-:W-:Y:S01]  /*2090*/  LOP3.LUT R19, R15, 0x80000, RZ, 0xfc, !PT ;  /* 0x000800000f137812 */ /* 0x000fe200078efcff */
[----:B------:R-:W-:Y:S01]  /*20a0*/  IMAD.MOV.U32 R18, RZ, RZ, R14 ;  /* 0x000000ffff127224 */ /* 0x000fe200078e000e */
[----:B------:R-:W-:Y:S06]  /*20b0*/  BRA `(.L_x_95) ;  /* 0x0000000000087947 */ /* 0x000fec0003800000 */
.L_x_96:
[----:B------:R-:W-:Y:S01]  /*20c0*/  LOP3.LUT R19, R17, 0x80000, RZ, 0xfc, !PT ;  /* 0x0008000011137812 */ /* 0x000fe200078efcff */
[----:B------:R-:W-:-:S07]  /*20d0*/  IMAD.MOV.U32 R18, RZ, RZ, R16 ;  /* 0x000000ffff127224 */ /* 0x000fce00078e0010 */
.L_x_95:
[----:B------:R-:W-:Y:S05]  /*20e0*/  BSYNC.RECONVERGENT B1 ;  /* 0x0000000000017941 */ /* 0x000fea0003800200 */
.L_x_93:
[----:B------:R-:W-:Y:S02]  /*20f0*/  IMAD.MOV.U32 R2, RZ, RZ, R0 ;  /* 0x000000ffff027224 */ /* 0x000fe400078e0000 */
[----:B------:R-:W-:Y:S02]  /*2100*/  IMAD.MOV.U32 R3, RZ, RZ, 0x0 ;  /* 0x00000000ff037424 */ /* 0x000fe400078e00ff */
[----:B------:R-:W-:Y:S02]  /*2110*/  IMAD.MOV.U32 R4, RZ, RZ, R18 ;  /* 0x000000ffff047224 */ /* 0x000fe400078e0012 */
[----:B------:R-:W-:Y:S01]  /*2120*/  IMAD.MOV.U32 R5, RZ, RZ, R19 ;  /* 0x000000ffff057224 */ /* 0x000fe200078e0013 */
[----:B------:R-:W-:Y:S06]  /*2130*/  RET.REL.NODEC R2 `(_Z27FillWeightArrayS_out_KernelddPdf) ;  /* 0xffffffdc02b07950 */ /* 0x000fec0003c3ffff */
        .type           $_Z27FillWeightArrayS_out_KernelddPdf$__internal_accurate_pow,@function
        .size           $_Z27FillWeightArrayS_out_KernelddPdf$__internal_accurate_pow,(.L_x_128 - $_Z27FillWeightArrayS_out_KernelddPdf$__internal_accurate_pow)
$_Z27FillWeightArrayS_out_KernelddPdf$__internal_accurate_pow:
        /* <DEDUP_REMOVED lines=170> */
.L_x_98:
[----:B------:R-:W-:Y:S02]  /*2be0*/  DFMA R16, R16, R20, R20 ;  /* 0x000000141010722b */ /* 0x000fe40000000014 */
[----:B------:R-:W-:-:S08]  /*2bf0*/  DSETP.NEU.AND P1, PT, |R20|, +INF , PT ;  /* 0x7ff000001400742a */ /* 0x000fd00003f2d200 */
[----:B------:R-:W-:Y:S01]  /*2c00*/  FSEL R4, R20, R16, !P1 ;  /* 0x0000001014047208 */ /* 0x000fe20004800000 */
[----:B------:R-:W-:Y:S01]  /*2c10*/  IMAD.MOV.U32 R16, RZ, RZ, R0 ;  /* 0x000000ffff107224 */ /* 0x000fe200078e0000 */
[----:B------:R-:W-:Y:S01]  /*2c20*/  FSEL R5, R21, R17, !P1 ;  /* 0x0000001115057208 */ /* 0x000fe20004800000 */
[----:B------:R-:W-:-:S04]  /*2c30*/  IMAD.MOV.U32 R17, RZ, RZ, 0x0 ;  /* 0x00000000ff117424 */ /* 0x000fc800078e00ff */
[----:B------:R-:W-:Y:S05]  /*2c40*/  RET.REL.NODEC R16 `(_Z27FillWeightArrayS_out_KernelddPdf) ;  /* 0xffffffd010ec7950 */ /* 0x000fea0003c3ffff */
.L_x_99:
        /* <DEDUP_REMOVED lines=11> */
.L_x_128:


//--------------------- .text._Z23FillWeightArrayV_KernelddPdf --------------------------
	.section	.text._Z23FillWeightArrayV_KernelddPdf,"ax",@progbits
	.align	128
        .global         _Z23FillWeightArrayV_KernelddPdf
        .type           _Z23FillWeightArrayV_KernelddPdf,@function
        .size           _Z23FillWeightArrayV_KernelddPdf,(.L_x_131 - _Z23FillWeightArrayV_KernelddPdf)
        .other          _Z23FillWeightArrayV_KernelddPdf,@"STO_CUDA_ENTRY STV_DEFAULT"
_Z23FillWeightArrayV_KernelddPdf:
.text._Z23FillWeightArrayV_KernelddPdf:
        /* <DEDUP_REMOVED lines=9> */
[----:B------:R-:W0:Y:S01]  /*0090*/  LDCU.64 UR6, c[0x0][0x380] ;  /* 0x00007000ff0677ac */ /* 0x000e220008000a00 */
[----:B------:R-:W0:Y:S01]  /*00a0*/  F2F.F64.F32 R2, UR5 ;  /* 0x0000000500027d10 */ /* 0x000e220008201800 */
[----:B------:R-:W1:Y:S07]  /*00b0*/  LDCU.64 UR8, c[0x0][0x380] ;  /* 0x00007000ff0877ac */ /* 0x000e6e0008000a00 */
[----:B------:R-:W2:Y:S01]  /*00c0*/  I2F.F64 R4, R5 ;  /* 0x0000000500047312 */ /* 0x000ea20000201c00 */
[----:B0-----:R-:W-:-:S08]  /*00d0*/  DADD R2, R2, -UR6 ;  /* 0x8000000602027e29 */ /* 0x001fd00008000000 */
[----:B------:R-:W-:-:S06]  /*00e0*/  DSETP.GEU.AND P0, PT, R2, UR6, PT ;  /* 0x0000000602007e2a */ /* 0x000fcc000bf0e000 */
[----:B-1----:R-:W-:Y:S02]  /*00f0*/  FSEL R8, R2, UR8, !P0 ;  /* 0x0000000802087c08 */ /* 0x002fe4000c000000 */
[----:B------:R-:W-:-:S06]  /*0100*/  FSEL R9, R3, UR9, !P0 ;  /* 0x0000000903097c08 */ /* 0x000fcc000c000000 */
[----:B--2---:R-:W-:-:S10]  /*0110*/  DADD R6, R4, -R8 ;  /* 0x0000000004067229 */ /* 0x004fd40000000808 */
[----:B------:R-:W0:Y:S02]  /*0120*/  F2I.F64.TRUNC R6, R6 ;  /* 0x0000000600067311 */ /* 0x000e24000030d100 */
[----:B0-----:R-:W-:-:S06]  /*0130*/  IMAD.MOV R10, RZ, RZ, -R6 ;  /* 0x000000ffff0a7224 */ /* 0x001fcc00078e0a06 */
[----:B------:R-:W0:Y:S02]  /*0140*/  I2F.F64 R2, R10 ;  /* 0x0000000a00027312 */ /* 0x000e240000201c00 */
[----:B0-----:R-:W-:-:S06]  /*0150*/  DADD R2, R2, UR6 ;  /* 0x0000000602027e29 */ /* 0x001fcc0008000000 */
[----:B------:R-:W0:Y:S02]  /*0160*/  F2I.F64.TRUNC R4, R2 ;  /* 0x0000000200047311 */ /* 0x000e24000030d100 */
[----:B0-----:R-:W-:-:S04]  /*0170*/  I2FP.F32.S32 R0, R4 ;  /* 0x0000000400007245 */ /* 0x001fc80000201400 */
[----:B------:R-:W-:-:S04]  /*0180*/  FSETP.GEU.AND P0, PT, R0, UR5, PT ;  /* 0x0000000500007c0b */ /* 0x000fc8000bf0e000 */
[----:B------:R-:W-:-:S13]  /*0190*/  ISETP.LT.OR P0, PT, R4, RZ, P0 ;  /* 0x000000ff0400720c */ /* 0x000fda0000701670 */
[----:B------:R-:W-:Y:S05]  /*01a0*/  @P0 EXIT ;  /* 0x000000000000094d */ /* 0x000fea0003800000 */
[----:B------:R-:W0:Y:S01]  /*01b0*/  MUFU.RCP64H R3, 6 ;  /* 0x4018000000037908 */ /* 0x000e220000001800 */
[----:B------:R-:W-:Y:S01]  /*01c0*/  IMAD.MOV.U32 R12, RZ, RZ, 0x0 ;  /* 0x00000000ff0c7424 */ /* 0x000fe200078e00ff */
[----:B------:R-:W-:Y:S01]  /*01d0*/  FSETP.GEU.AND P1, PT, |R9|, 6.5827683646048100446e-37, PT ;  /* 0x036000000900780b */ /* 0x000fe20003f2e200 */
[----:B------:R-:W-:Y:S02]  /*01e0*/  IMAD.MOV.U32 R13, RZ, RZ, 0x40180000 ;  /* 0x40180000ff0d7424 */ /* 0x000fe400078e00ff */
[----:B------:R-:W-:-:S06]  /*01f0*/  IMAD.MOV.U32 R2, RZ, RZ, 0x1 ;  /* 0x00000001ff027424 */ /* 0x000fcc00078e00ff */
[----:B0-----:R-:W-:-:S08]  /*0200*/  DFMA R10, R2, -R12, 1 ;  /* 0x3ff00000020a742b */ /* 0x001fd0000000080c */
[----:B------:R-:W-:-:S08]  /*0210*/  DFMA R10, R10, R10, R10 ;  /* 0x0000000a0a0a722b */ /* 0x000fd0000000000a */
[----:B------:R-:W-:-:S08]  /*0220*/  DFMA R10, R2, R10, R2 ;  /* 0x0000000a020a722b */ /* 0x000fd00000000002 */
[----:B------:R-:W-:-:S08]  /*0230*/  DFMA R2, R10, -R12, 1 ;  /* 0x3ff000000a02742b */ /* 0x000fd0000000080c */
[----:B------:R-:W-:-:S08]  /*0240*/  DFMA R2, R10, R2, R10 ;  /* 0x000000020a02722b */ /* 0x000fd0000000000a */
[----:B------:R-:W-:-:S08]  /*0250*/  DMUL R10, R2, R8 ;  /* 0x00000008020a7228 */ /* 0x000fd00000000000 */
[----:B------:R-:W-:-:S08]  /*0260*/  DFMA R12, R10, -6, R8 ;  /* 0xc01800000a0c782b */ /* 0x000fd00000000008 */
[----:B------:R-:W-:-:S10]  /*0270*/  DFMA R2, R2, R12, R10 ;  /* 0x0000000c0202722b */ /* 0x000fd4000000000a */
[----:B------:R-:W-:-:S05]  /*0280*/  FFMA R0, RZ, 2.375, R3 ;  /* 0x40180000ff007823 */ /* 0x000fca0000000003 */
[----:B------:R-:W-:-:S13]  /*0290*/  FSETP.GT.AND P0, PT, |R0|, 1.469367938527859385e-39, PT ;  /* 0x001000000000780b */ /* 0x000fda0003f04200 */
[----:B------:R-:W-:Y:S05]  /*02a0*/  @P0 BRA P1, `(.L_x_100) ;  /* 0x0000000000180947 */ /* 0x000fea0000800000 */
[----:B------:R-:W-:Y:S01]  /*02b0*/  IMAD.MOV.U32 R10, RZ, RZ, RZ ;  /* 0x000000ffff0a7224 */ /* 0x000fe200078e00ff */
[----:B------:R-:W-:Y:S01]  /*02c0*/  MOV R0, 0x2f0 ;  /* 0x000002f000007802 */ /* 0x000fe20000000f00 */
[----:B------:R-:W-:-:S07]  /*02d0*/  IMAD.MOV.U32 R13, RZ, RZ, 0x40180000 ;  /* 0x40180000ff0d7424 */ /* 0x000fce00078e00ff */
[----:B------:R-:W-:Y:S05]  /*02e0*/  CALL.REL.NOINC `($__internal_6_$__cuda_sm20_div_rn_f64_full) ;  /* 0x0000000c00187944 */ /* 0x000fea0003c00000 */
[----:B------:R-:W-:Y:S02]  /*02f0*/  IMAD.MOV.U32 R2, RZ, RZ, R18 ;  /* 0x000000ffff027224 */ /* 0x000fe400078e0012 */
[----:B------:R-:W-:-:S07]  /*0300*/  IMAD.MOV.U32 R3, RZ, RZ, R19 ;  /* 0x000000ffff037224 */ /* 0x000fce00078e0013 */
.L_x_100:
[----:B------:R-:W-:Y:S01]  /*0310*/  I2FP.F32.S32 R7, R6 ;  /* 0x0000000600077245 */ /* 0x000fe20000201400 */
[----:B------:R-:W-:Y:S01]  /*0320*/  BSSY.RECONVERGENT B0, `(.L_x_101) ;  /* 0x0000009000007945 */ /* 0x000fe20003800200 */
[----:B------:R-:W-:Y:S01]  /*0330*/  MOV R0, 0x3b0 ;  /* 0x000003b000007802 */ /* 0x000fe20000000f00 */
[----:B------:R-:W-:Y:S01]  /*0340*/  UMOV UR4, URZ ;  /* 0x000000ff00047c82 */ /* 0x000fe20008000000 */
[----:B------:R-:W0:Y:S01]  /*0350*/  F2F.F64.F32 R8, R7 ;  /* 0x0000000700087310 */ /* 0x000e220000201800 */
[----:B------:R-:W-:Y:S01]  /*0360*/  UMOV UR5, 0x40000000 ;  /* 0x4000000000057882 */ /* 0x000fe20000000000 */
[----:B0-----:R-:W-:-:S10]  /*0370*/  DADD R8, -RZ, |R8| ;  /* 0x00000000ff087229 */ /* 0x001fd40000000508 */
[----:B------:R-:W-:Y:S02]  /*0380*/  IMAD.MOV.U32 R14, RZ, RZ, R8 ;  /* 0x000000ffff0e7224 */ /* 0x000fe400078e0008 */
[----:B------:R-:W-:-:S07]  /*0390*/  IMAD.MOV.U32 R5, RZ, RZ, R9 ;  /* 0x000000ffff057224 */ /* 0x000fce00078e0009 */
[----:B------:R-:W-:Y:S05]  /*03a0*/  CALL.REL.NOINC `($_Z23FillWeightArrayV_KernelddPdf$__internal_accurate_pow) ;  /* 0x0000001000647944 */ /* 0x000fea0003c00000 */
[----:B------:R-:W-:Y:S05]  /*03b0*/  BSYNC.RECONVERGENT B0 ;  /* 0x0000000000007941 */ /* 0x000fea0003800200 */
.L_x_101:
[----:B------:R-:W-:Y:S01]  /*03c0*/  ISETP.NE.AND P0, PT, R6, RZ, PT ;  /* 0x000000ff0600720c */ /* 0x000fe20003f05270 */
[----:B------:R-:W-:Y:S01]  /*03d0*/  IMAD.MOV.U32 R8, RZ, RZ, R5 ;  /* 0x000000ffff087224 */ /* 0x000fe200078e0005 */
[----:B------:R-:W-:Y:S01]  /*03e0*/  DADD R10, -RZ, |R2| ;  /* 0x00000000ff0a7229 */ /* 0x000fe20000000502 */
[----:B------:R-:W-:Y:S01]  /*03f0*/  IMAD.MOV.U32 R9, RZ, RZ, R14 ;  /* 0x000000ffff097224 */ /* 0x000fe200078e000e */
[----:B------:R-:W-:Y:S01]  /*0400*/  BSSY.RECONVERGENT B0, `(.L_x_102) ;  /* 0x000000a000007945 */ /* 0x000fe20003800200 */
[----:B------:R-:W-:-:S07]  /*0410*/  MOV R0, 0x4a0 ;  /* 0x000004a000007802 */ /* 0x000fce0000000f00 */
[----:B------:R-:W-:Y:S01]  /*0420*/  IMAD.MOV.U32 R14, RZ, RZ, R10 ;  /* 0x000000ffff0e7224 */ /* 0x000fe200078e000a */
[----:B------:R-:W-:Y:S02]  /*0430*/  @!P0 CS2R R8, SRZ ;  /* 0x0000000000088805 */ /* 0x000fe4000001ff00 */
[----:B------:R-:W-:Y:S01]  /*0440*/  ISETP.NE.AND P0, PT, R6, 0x1, PT ;  /* 0x000000010600780c */ /* 0x000fe20003f05270 */
[----:B------:R-:W-:-:S03]  /*0450*/  IMAD.MOV.U32 R5, RZ, RZ, R11 ;  /* 0x000000ffff057224 */ /* 0x000fc600078e000b */
[----:B------:R-:W-:-:S10]  /*0460*/  DADD R8, -RZ, -R8 ;  /* 0x00000000ff087229 */ /* 0x000fd40000000908 */
[----:B------:R-:W-:Y:S02]  /*0470*/  FSEL R6, R8, RZ, P0 ;  /* 0x000000ff08067208 */ /* 0x000fe40000000000 */
[----:B------:R-:W-:-:S07]  /*0480*/  FSEL R7, R9, -1.875, P0 ;  /* 0xbff0000009077808 */ /* 0x000fce0000000000 */
[----:B------:R-:W-:Y:S05]  /*0490*/  CALL.REL.NOINC `($_Z23FillWeightArrayV_KernelddPdf$__internal_accurate_pow) ;  /* 0x0000001000287944 */ /* 0x000fea0003c00000 */
[----:B------:R-:W-:Y:S05]  /*04a0*/  BSYNC.RECONVERGENT B0 ;  /* 0x0000000000007941 */ /* 0x000fea0003800200 */
.L_x_102:
[C---:B------:R-:W-:Y:S01]  /*04b0*/  DADD R8, R2.reuse, 2 ;  /* 0x4000000002087429 */ /* 0x040fe20000000000 */
[----:B------:R-:W-:Y:S01]  /*04c0*/  BSSY.RECONVERGENT B0, `(.L_x_103) ;  /* 0x000000f000007945 */ /* 0x000fe20003800200 */
[C---:B------:R-:W-:Y:S02]  /*04d0*/  DSETP.NEU.AND P1, PT, R2.reuse, RZ, PT ;  /* 0x000000ff0200722a */ /* 0x040fe40003f2d000 */
[----:B------:R-:W-:-:S06]  /*04e0*/  DSETP.NEU.AND P0, PT, R2, 1, PT ;  /* 0x3ff000000200742a */ /* 0x000fcc0003f0d000 */
[----:B------:R-:W-:Y:S01]  /*04f0*/  LOP3.LUT R8, R9, 0x7ff00000, RZ, 0xc0, !PT ;  /* 0x7ff0000009087812 */ /* 0x000fe200078ec0ff */
[----:B------:R-:W-:-:S03]  /*0500*/  IMAD.MOV.U32 R9, RZ, RZ, R14 ;  /* 0x000000ffff097224 */ /* 0x000fc600078e000e */
[----:B------:R-:W-:Y:S01]  /*0510*/  ISETP.NE.AND P2, PT, R8, 0x7ff00000, PT ;  /* 0x7ff000000800780c */ /* 0x000fe20003f45270 */
[----:B------:R-:W-:Y:S01]  /*0520*/  IMAD.MOV.U32 R8, RZ, RZ, R5 ;  /* 0x000000ffff087224 */ /* 0x000fe200078e0005 */
[----:B------:R-:W-:-:S11]  /*0530*/  @!P1 CS2R R8, SRZ ;  /* 0x0000000000089805 */ /* 0x000fd6000001ff00 */
[----:B------:R-:W-:Y:S05]  /*0540*/  @P2 BRA `(.L_x_104) ;  /* 0x0000000000182947 */ /* 0x000fea0003800000 */
[----:B------:R-:W-:-:S14]  /*0550*/  DSETP.NAN.AND P1, PT, R2, R2, PT ;  /* 0x000000020200722a */ /* 0x000fdc0003f28000 */
[----:B------:R-:W-:Y:S01]  /*0560*/  @P1 DADD R8, R2, 2 ;  /* 0x4000000002081429 */ /* 0x000fe20000000000 */
[----:B------:R-:W-:Y:S10]  /*0570*/  @P1 BRA `(.L_x_104) ;  /* 0x00000000000c1947 */ /* 0x000ff40003800000 */
[----:B------:R-:W-:-:S14]  /*0580*/  DSETP.NEU.AND P1, PT, |R2|, +INF , PT ;  /* 0x7ff000000200742a */ /* 0x000fdc0003f2d200 */
[----:B------:R-:W-:Y:S02]  /*0590*/  @!P1 IMAD.MOV.U32 R8, RZ, RZ, 0x0 ;  /* 0x00000000ff089424 */ /* 0x000fe400078e00ff */
[----:B------:R-:W-:-:S07]  /*05a0*/  @!P1 IMAD.MOV.U32 R9, RZ, RZ, 0x7ff00000 ;  /* 0x7ff00000ff099424 */ /* 0x000fce00078e00ff */
.L_x_104:
[----:B------:R-:W-:Y:S05]  /*05b0*/  BSYNC.RECONVERGENT B0 ;  /* 0x0000000000007941 */ /* 0x000fea0003800200 */
.L_x_103:
[----:B------:R-:W-:Y:S01]  /*05c0*/  FSEL R11, R9, 1.875, P0 ;  /* 0x3ff00000090b7808 */ /* 0x000fe20000000000 */
[----:B------:R-:W-:Y:S01]  /*05d0*/  BSSY.RECONVERGENT B0, `(.L_x_105) ;  /* 0x0000017000007945 */ /* 0x000fe20003800200 */
[----:B------:R-:W-:Y:S01]  /*05e0*/  FSEL R10, R8, RZ, P0 ;  /* 0x000000ff080a7208 */ /* 0x000fe20000000000 */
[----:B------:R-:W-:Y:S01]  /*05f0*/  IMAD.MOV.U32 R8, RZ, RZ, 0x1 ;  /* 0x00000001ff087424 */ /* 0x000fe200078e00ff */
[----:B------:R-:W0:Y:S01]  /*0600*/  MUFU.RCP64H R9, R11 ;  /* 0x0000000b00097308 */ /* 0x000e220000001800 */
[----:B------:R-:W-:-:S04]  /*0610*/  FSETP.GEU.AND P1, PT, |R7|, 6.5827683646048100446e-37, PT ;  /* 0x036000000700780b */ /* 0x000fc80003f2e200 */
[----:B0-----:R-:W-:-:S08]  /*0620*/  DFMA R12, -R10, R8, 1 ;  /* 0x3ff000000a0c742b */ /* 0x001fd00000000108 */
[----:B------:R-:W-:-:S08]  /*0630*/  DFMA R12, R12, R12, R12 ;  /* 0x0000000c0c0c722b */ /* 0x000fd0000000000c */
[----:B------:R-:W-:-:S08]  /*0640*/  DFMA R12, R8, R12, R8 ;  /* 0x0000000c080c722b */ /* 0x000fd00000000008 */
[----:B------:R-:W-:-:S08]  /*0650*/  DFMA R8, -R10, R12, 1 ;  /* 0x3ff000000a08742b */ /* 0x000fd0000000010c */
[----:B------:R-:W-:-:S08]  /*0660*/  DFMA R8, R12, R8, R12 ;  /* 0x000000080c08722b */ /* 0x000fd0000000000c */
[----:B------:R-:W-:-:S08]  /*0670*/  DMUL R12, R8, R6 ;  /* 0x00000006080c7228 */ /* 0x000fd00000000000 */
[----:B------:R-:W-:-:S08]  /*0680*/  DFMA R14, -R10, R12, R6 ;  /* 0x0000000c0a0e722b */ /* 0x000fd00000000106 */
        /* <DEDUP_REMOVED lines=8> */
[----:B------:R-:W-:Y:S05]  /*0710*/  CALL.REL.NOINC `($__internal_6_$__cuda_sm20_div_rn_f64_full) ;  /* 0x00000008000c7944 */ /* 0x000fea0003c00000 */
[----:B------:R-:W-:Y:S02]  /*0720*/  IMAD.MOV.U32 R8, RZ, RZ, R18 ;  /* 0x000000ffff087224 */ /* 0x000fe400078e0012 */
[----:B------:R-:W-:-:S07]  /*0730*/  IMAD.MOV.U32 R9, RZ, RZ, R19 ;  /* 0x000000ffff097224 */ /* 0x000fce00078e0013 */
.L_x_106:
[----:B------:R-:W-:Y:S05]  /*0740*/  BSYNC.RECONVERGENT B0 ;  /* 0x0000000000007941 */ /* 0x000fea0003800200 */
.L_x_105:
[----:B------:R-:W-:Y:S01]  /*0750*/  IMAD.MOV.U32 R6, RZ, RZ, 0x652b82fe ;  /* 0x652b82feff067424 */ /* 0x000fe200078e00ff */
[----:B------:R-:W-:Y:S01]  /*0760*/  UMOV UR4, 0xfefa39ef ;  /* 0xfefa39ef00047882 */ /* 0x000fe20000000000 */
[----:B------:R-:W-:Y:S01]  /*0770*/  IMAD.MOV.U32 R7, RZ, RZ, 0x3ff71547 ;  /* 0x3ff71547ff077424 */ /* 0x000fe200078e00ff */
[----:B------:R-:W-:Y:S01]  /*0780*/  UMOV UR5, 0x3fe62e42 ;  /* 0x3fe62e4200057882 */ /* 0x000fe20000000000 */
[----:B------:R-:W-:Y:S01]  /*0790*/  FSETP.GEU.AND P0, PT, |R9|, 4.1917929649353027344, PT ;  /* 0x4086232b0900780b */ /* 0x000fe20003f0e200 */
[----:B------:R-:W-:Y:S03]  /*07a0*/  BSSY.RECONVERGENT B0, `(.L_x_107) ;  /* 0x0000036000007945 */ /* 0x000fe60003800200 */
[----:B------:R-:W-:-:S08]  /*07b0*/  DFMA R6, R8, R6, 6.75539944105574400000e+15 ;  /* 0x433800000806742b */ /* 0x000fd00000000006 */
[----:B------:R-:W-:-:S08]  /*07c0*/  DADD R10, R6, -6.75539944105574400000e+15 ;  /* 0xc3380000060a7429 */ /* 0x000fd00000000000 */
        /* <DEDUP_REMOVED lines=42> */
[----:B------:R-:W-:Y:S01]  /*0a70*/  @!P1 LEA.HI R0, R6, R6, RZ, 0x1 ;  /* 0x0000000606009211 */ /* 0x000fe200078f08ff */
[----:B------:R-:W-:Y:S01]  /*0a80*/  @!P1 IMAD.MOV.U32 R8, RZ, RZ, RZ ;  /* 0x000000ffff089224 */ /* 0x000fe200078e00ff */
[----:B------:R-:W-:Y:S02]  /*0a90*/  FSEL R11, R11, RZ, P0 ;  /* 0x000000ff0b0b7208 */ /* 0x000fe40000000000 */
[----:B------:R-:W-:-:S05]  /*0aa0*/  @!P1 SHF.R.S32.HI R7, RZ, 0x1, R0 ;  /* 0x00000001ff079819 */ /* 0x000fca0000011400 */
[----:B------:R-:W-:Y:S02]  /*0ab0*/  @!P1 IMAD.IADD R6, R6, 0x1, -R7 ;  /* 0x0000000106069824 */ /* 0x000fe400078e0a07 */
[----:B------:R-:W-:-:S03]  /*0ac0*/  @!P1 IMAD R7, R7, 0x100000, R13 ;  /* 0x0010000007079824 */ /* 0x000fc600078e020d */
[----:B------:R-:W-:Y:S01]  /*0ad0*/  @!P1 LEA R9, R6, 0x3ff00000, 0x14 ;  /* 0x3ff0000006099811 */ /* 0x000fe200078ea0ff */
[----:B------:R-:W-:-:S06]  /*0ae0*/  @!P1 IMAD.MOV.U32 R6, RZ, RZ, R12 ;  /* 0x000000ffff069224 */ /* 0x000fcc00078e000c */
[----:B------:R-:W-:-:S11]  /*0af0*/  @!P1 DMUL R10, R6, R8 ;  /* 0x00000008060a9228 */ /* 0x000fd60000000000 */
.L_x_108:
[----:B------:R-:W-:Y:S05]  /*0b00*/  BSYNC.RECONVERGENT B0 ;  /* 0x0000000000007941 */ /* 0x000fea0003800200 */
.L_x_107:
[----:B------:R-:W-:Y:S01]  /*0b10*/  UMOV UR4, 0x1ff62705 ;  /* 0x1ff6270500047882 */ /* 0x000fe20000000000 */
[----:B------:R-:W-:Y:S01]  /*0b20*/  UMOV UR5, 0x40040d93 ;  /* 0x40040d9300057882 */ /* 0x000fe20000000000 */
[----:B------:R-:W-:Y:S01]  /*0b30*/  BSSY.RECONVERGENT B0, `(.L_x_109) ;  /* 0x0000010000007945 */ /* 0x000fe20003800200 */
[----:B------:R-:W-:Y:S02]  /*0b40*/  DMUL R12, R2, UR4 ;  /* 0x00000004020c7c28 */ /* 0x000fe40008000000 */
[----:B------:R-:W0:Y:S04]  /*0b50*/  LDCU.64 UR4, c[0x0][0x358] ;  /* 0x00006b00ff0477ac */ /* 0x000e280008000a00 */
[----:B------:R-:W1:Y:S04]  /*0b60*/  MUFU.RCP64H R3, R13 ;  /* 0x0000000d00037308 */ /* 0x000e680000001800 */
[----:B------:R-:W-:-:S05]  /*0b70*/  VIADD R2, R13, 0x300402 ;  /* 0x003004020d027836 */ /* 0x000fca0000000000 */
[----:B------:R-:W-:Y:S01]  /*0b80*/  FSETP.GEU.AND P0, PT, |R2|, 5.8789094863358348022e-39, PT ;  /* 0x004004020200780b */ /* 0x000fe20003f0e200 */
[----:B-1----:R-:W-:-:S08]  /*0b90*/  DFMA R6, -R12, R2, 1 ;  /* 0x3ff000000c06742b */ /* 0x002fd00000000102 */
[----:B------:R-:W-:-:S08]  /*0ba0*/  DFMA R6, R6, R6, R6 ;  /* 0x000000060606722b */ /* 0x000fd00000000006 */
[----:B------:R-:W-:-:S08]  /*0bb0*/  DFMA R6, R2, R6, R2 ;  /* 0x000000060206722b */ /* 0x000fd00000000002 */
[----:B------:R-:W-:-:S08]  /*0bc0*/  DFMA R8, -R12, R6, 1 ;  /* 0x3ff000000c08742b */ /* 0x000fd00000000106 */
[----:B------:R-:W-:Y:S01]  /*0bd0*/  DFMA R6, R6, R8, R6 ;  /* 0x000000080606722b */ /* 0x000fe20000000006 */
[----:B0-----:R-:W-:Y:S10]  /*0be0*/  @P0 BRA `(.L_x_110) ;  /* 0x0000000000100947 */ /* 0x001ff40003800000 */
[----:B------:R-:W-:-:S05]  /*0bf0*/  LOP3.LUT R0, R13, 0x7fffffff, RZ, 0xc0, !PT ;  /* 0x7fffffff0d007812 */ /* 0x000fca00078ec0ff */
[----:B------:R-:W-:Y:S01]  /*0c00*/  VIADD R8, R0, 0xfff00000 ;  /* 0xfff0000000087836 */ /* 0x000fe20000000000 */
[----:B------:R-:W-:-:S07]  /*0c10*/  MOV R0, 0xc30 ;  /* 0x00000c3000007802 */ /* 0x000fce0000000f00 */
[----:B------:R-:W-:Y:S05]  /*0c20*/  CALL.REL.NOINC `($__internal_5_$__cuda_sm20_dblrcp_rn_slowpath_v3) ;  /* 0x0000000000207944 */ /* 0x000fea0003c00000 */
.L_x_110:
[----:B------:R-:W-:Y:S05]  /*0c30*/  BSYNC.RECONVERGENT B0 ;  /* 0x0000000000007941 */ /* 0x000fea0003800200 */
.L_x_109:
[----:B------:R-:W0:Y:S01]  /*0c40*/  LDC.64 R8, c[0x0][0x390] ;  /* 0x0000e400ff087b82 */ /* 0x000e220000000a00 */
[----:B------:R-:W-:-:S08]  /*0c50*/  DMUL R6, R6, R10 ;  /* 0x0000000a06067228 */ /* 0x000fd00000000000 */
[----:B------:R-:W-:-:S08]  /*0c60*/  DMUL R2, R6, 10000 ;  /* 0x40c3880006027828 */ /* 0x000fd00000000000 */
[----:B------:R-:W-:Y:S01]  /*0c70*/  DFMA R2, R6, 10000, R2 ;  /* 0x40c388000602782b */ /* 0x000fe20000000002 */
[----:B0-----:R-:W-:-:S06]  /*0c80*/  IMAD.WIDE.U32 R4, R4, 0x8, R8 ;  /* 0x0000000804047825 */ /* 0x001fcc00078e0008 */
[----:B------:R-:W-:Y:S01]  /*0c90*/  STG.E.64 desc[UR4][R4.64], R2 ;  /* 0x0000000204007986 */ /* 0x000fe2000c101b04 */
[----:B------:R-:W-:Y:S05]  /*0ca0*/  EXIT ;  /* 0x000000000000794d */ /* 0x000fea0003800000 */
        .weak           $__internal_5_$__cuda_sm20_dblrcp_rn_slowpath_v3
        .type           $__internal_5_$__cuda_sm20_dblrcp_rn_slowpath_v3,@function
        .size           $__internal_5_$__cuda_sm20_dblrcp_rn_slowpath_v3,($__internal_6_$__cuda_sm20_div_rn_f64_full - $__internal_5_$__cuda_sm20_dblrcp_rn_slowpath_v3)
$__internal_5_$__cuda_sm20_dblrcp_rn_slowpath_v3:
[----:B------:R-:W-:Y:S01]  /*0cb0*/  MOV R2, R12 ;  /* 0x0000000c00027202 */ /* 0x000fe20000000f00 */
[----:B------:R-:W-:Y:S01]  /*0cc0*/  IMAD.MOV.U32 R3, RZ, RZ, R13 ;  /* 0x000000ffff037224 */ /* 0x000fe200078e000d */
[----:B------:R-:W-:Y:S05]  /*0cd0*/  BSSY.RECONVERGENT B1, `(.L_x_111) ;  /* 0x0000024000017945 */ /* 0x000fea0003800200 */
        /* <DEDUP_REMOVED lines=23> */
.L_x_114:
        /* <DEDUP_REMOVED lines=10> */
.L_x_112:
[----:B------:R-:W-:Y:S01]  /*0ef0*/  LOP3.LUT R7, R3, 0x80000, RZ, 0xfc, !PT ;  /* 0x0008000003077812 */ /* 0x000fe200078efcff */
[----:B------:R-:W-:-:S07]  /*0f00*/  IMAD.MOV.U32 R6, RZ, RZ, R2 ;  /* 0x000000ffff067224 */ /* 0x000fce00078e0002 */
.L_x_113:
[----:B------:R-:W-:Y:S05]  /*0f10*/  BSYNC.RECONVERGENT B1 ;  /* 0x0000000000017941 */ /* 0x000fea0003800200 */
.L_x_111:
[----:B------:R-:W-:Y:S02]  /*0f20*/  IMAD.MOV.U32 R2, RZ, RZ, R0 ;  /* 0x000000ffff027224 */ /* 0x000fe400078e0000 */
[----:B------:R-:W-:-:S04]  /*0f30*/  IMAD.MOV.U32 R3, RZ, RZ, 0x0 ;  /* 0x00000000ff037424 */ /* 0x000fc800078e00ff */
[----:B------:R-:W-:Y:S05]  /*0f40*/  RET.REL.NODEC R2 `(_Z23FillWeightArrayV_KernelddPdf) ;  /* 0xfffffff0022c7950 */ /* 0x000fea0003c3ffff */
        .weak           $__internal_6_$__cuda_sm20_div_rn_f64_full
        .type           $__internal_6_$__cuda_sm20_div_rn_f64_full,@function
        .size           $__internal_6_$__cuda_sm20_div_rn_f64_full,($_Z23FillWeightArrayV_KernelddPdf$__internal_accurate_pow - $__internal_6_$__cuda_sm20_div_rn_f64_full)
$__internal_6_$__cuda_sm20_div_rn_f64_full:
[C---:B------:R-:W-:Y:S01]  /*0f50*/  FSETP.GEU.AND P0, PT, |R13|.reuse, 1.469367938527859385e-39, PT ;  /* 0x001000000d00780b */ /* 0x040fe20003f0e200 */
[--C-:B------:R-:W-:Y:S01]  /*0f60*/  IMAD.MOV.U32 R12, RZ, RZ, R10.reuse ;  /* 0x000000ffff0c7224 */ /* 0x100fe200078e000a */
[C---:B------:R-:W-:Y:S01]  /*0f70*/  LOP3.LUT R14, R13.reuse, 0x800fffff, RZ, 0xc0, !PT ;  /* 0x800fffff0d0e7812 */ /* 0x040fe200078ec0ff */
[----:B------:R-:W-:Y:S01]  /*0f80*/  IMAD.MOV.U32 R11, RZ, RZ, R9 ;  /* 0x000000ffff0b7224 */ /* 0x000fe200078e0009 */
[----:B------:R-:W-:Y:S01]  /*0f90*/  LOP3.LUT R20, R13, 0x7ff00000, RZ, 0xc0, !PT ;  /* 0x7ff000000d147812 */ /* 0x000fe200078ec0ff */
[----:B------:R-:W-:Y:S01]  /*0fa0*/  IMAD.MOV.U32 R16, RZ, RZ, 0x1 ;  /* 0x00000001ff107424 */ /* 0x000fe200078e00ff */
[----:B------:R-:W-:Y:S01]  /*0fb0*/  LOP3.LUT R15, R14, 0x3ff00000, RZ, 0xfc, !PT ;  /* 0x3ff000000e0f7812 */ /* 0x000fe200078efcff */
[----:B------:R-:W-:Y:S01]  /*0fc0*/  IMAD.MOV.U32 R14, RZ, RZ, R10 ;  /* 0x000000ffff0e7224 */ /* 0x000fe200078e000a */
[C---:B------:R-:W-:Y:S01]  /*0fd0*/  FSETP.GEU.AND P2, PT, |R11|.reuse, 1.469367938527859385e-39, PT ;  /* 0x001000000b00780b */ /* 0x040fe20003f4e200 */
[----:B------:R-:W-:Y:S01]  /*0fe0*/  IMAD.MOV.U32 R10, RZ, RZ, R8 ;  /* 0x000000ffff0a7224 */ /* 0x000fe200078e0008 */
[----:B------:R-:W-:Y:S01]  /*0ff0*/  LOP3.LUT R7, R11, 0x7ff00000, RZ, 0xc0, !PT ;  /* 0x7ff000000b077812 */ /* 0x000fe200078ec0ff */
[----:B------:R-:W-:Y:S01]  /*1000*/  IMAD.MOV.U32 R5, RZ, RZ, 0x1ca00000 ;  /* 0x1ca00000ff057424 */ /* 0x000fe200078e00ff */
[----:B------:R-:W-:Y:S01]  /*1010*/  BSSY.RECONVERGENT B1, `(.L_x_115) ;  /* 0x000004f000017945 */ /* 0x000fe20003800200 */
[----:B------:R-:W-:Y:S01]  /*1020*/  @!P0 DMUL R14, R12, 8.98846567431157953865e+307 ;  /* 0x7fe000000c0e8828 */ /* 0x000fe20000000000 */
[----:B------:R-:W-:-:S05]  /*1030*/  ISETP.GE.U32.AND P1, PT, R7, R20, PT ;  /* 0x000000140700720c */ /* 0x000fca0003f26070 */
[----:B------:R-:W0:Y:S02]  /*1040*/  MUFU.RCP64H R17, R15 ;  /* 0x0000000f00117308 */ /* 0x000e240000001800 */
[----:B------:R-:W-:-:S04]  /*1050*/  @!P2 LOP3.LUT R18, R13, 0x7ff00000, RZ, 0xc0, !PT ;  /* 0x7ff000000d12a812 */ /* 0x000fc800078ec0ff */
        /* <DEDUP_REMOVED lines=8> */
[----:B------:R-:W-:Y:S02]  /*10e0*/  SEL R9, R5, 0x63400000, !P1 ;  /* 0x6340000005097807 */ /* 0x000fe40004800000 */
[----:B------:R-:W-:Y:S02]  /*10f0*/  MOV R8, R10 ;  /* 0x0000000a00087202 */ /* 0x000fe40000000f00 */
        /* <DEDUP_REMOVED lines=43> */
.L_x_116:
        /* <DEDUP_REMOVED lines=13> */
[----:B------:R-:W-:Y:S01]  /*1480*/  @P0 IMAD.MOV.U32 R18, RZ, RZ, RZ ;  /* 0x000000ffff120224 */ /* 0x000fe200078e00ff */
[----:B------:R-:W-:Y:S01]  /*1490*/  @P0 MOV R19, R5 ;  /* 0x0000000500130202 */ /* 0x000fe20000000f00 */
[----:B------:R-:W-:Y:S06]  /*14a0*/  BRA `(.L_x_117) ;  /* 0x0000000000147947 */ /* 0x000fec0003800000 */
.L_x_119:
[----:B------:R-:W-:Y:S01]  /*14b0*/  LOP3.LUT R19, R13, 0x80000, RZ, 0xfc, !PT ;  /* 0x000800000d137812 */ /* 0x000fe200078efcff */
[----:B------:R-:W-:Y:S01]  /*14c0*/  IMAD.MOV.U32 R18, RZ, RZ, R12 ;  /* 0x000000ffff127224 */ /* 0x000fe200078e000c */
[----:B------:R-:W-:Y:S06]  /*14d0*/  BRA `(.L_x_117) ;  /* 0x0000000000087947 */ /* 0x000fec0003800000 */
.L_x_118:
[----:B------:R-:W-:Y:S01]  /*14e0*/  LOP3.LUT R19, R11, 0x80000, RZ, 0xfc, !PT ;  /* 0x000800000b137812 */ /* 0x000fe200078efcff */
[----:B------:R-:W-:-:S07]  /*14f0*/  IMAD.MOV.U32 R18, RZ, RZ, R10 ;  /* 0x000000ffff127224 */ /* 0x000fce00078e000a */
.L_x_117:
[----:B------:R-:W-:Y:S05]  /*1500*/  BSYNC.RECONVERGENT B1 ;  /* 0x0000000000017941 */ /* 0x000fea0003800200 */
.L_x_115:
[----:B------:R-:W-:Y:S02]  /*1510*/  IMAD.MOV.U32 R8, RZ, RZ, R0 ;  /* 0x000000ffff087224 */ /* 0x000fe400078e0000 */
[----:B------:R-:W-:-:S04]  /*1520*/  IMAD.MOV.U32 R9, RZ, RZ, 0x0 ;  /* 0x00000000ff097424 */ /* 0x000fc800078e00ff */
[----:B------:R-:W-:Y:S05]  /*1530*/  RET.REL.NODEC R8 `(_Z23FillWeightArrayV_KernelddPdf) ;  /* 0xffffffe808b07950 */ /* 0x000fea0003c3ffff */
        .type           $_Z23FillWeightArrayV_KernelddPdf$__internal_accurate_pow,@function
        .size           $_Z23FillWeightArrayV_KernelddPdf$__internal_accurate_pow,(.L_x_131 - $_Z23FillWeightArrayV_KernelddPdf$__internal_accurate_pow)
$_Z23FillWeightArrayV_KernelddPdf$__internal_accurate_pow:
[----:B------:R-:W-:Y:S01]  /*1540*/  ISETP.GT.U32.AND P0, PT, R5, 0xfffff, PT ;  /* 0x000fffff0500780c */ /* 0x000fe20003f04070 */
[----:B------:R-:W-:Y:S01]  /*1550*/  IMAD.MOV.U32 R8, RZ, RZ, R14 ;  /* 0x000000ffff087224 */ /* 0x000fe200078e000e */
[----:B------:R-:W-:Y:S01]  /*1560*/  UMOV UR6, 0x7d2cafe2 ;  /* 0x7d2cafe200067882 */ /* 0x000fe20000000000 */
[--C-:B------:R-:W-:Y:S01]  /*1570*/  IMAD.MOV.U32 R9, RZ, RZ, R5.reuse ;  /* 0x000000ffff097224 */ /* 0x100fe200078e0005 */
[----:B------:R-:W-:Y:S01]  /*1580*/  UMOV UR7, 0x3eb0f5ff ;  /* 0x3eb0f5ff00077882 */ /* 0x000fe20000000000 */
[--C-:B------:R-:W-:Y:S01]  /*1590*/  IMAD.MOV.U32 R10, RZ, RZ, R5.reuse ;  /* 0x000000ffff0a7224 */ /* 0x100fe200078e0005 */
[----:B------:R-:W-:Y:S01]  /*15a0*/  SHF.R.U32.HI R5, RZ, 0x14, R5 ;  /* 0x00000014ff057819 */ /* 0x000fe20000011605 */
[----:B------:R-:W-:Y:S01]  /*15b0*/  IMAD.MOV.U32 R22, RZ, RZ, RZ ;  /* 0x000000ffff167224 */ /* 0x000fe200078e00ff */
[----:B------:R-:W-:Y:S01]  /*15c0*/  UMOV UR8, 0xfefa39ef ;  /* 0xfefa39ef00087882 */ /* 0x000fe20000000000 */
[----:B------:R-:W-:Y:S01]  /*15d0*/  IMAD.MOV.U32 R16, RZ, RZ, 0x41ad3b5a ;  /* 0x41ad3b5aff107424 */ /* 0x000fe200078e00ff */
[----:B------:R-:W-:Y:S01]  /*15e0*/  UMOV UR9, 0x3fe62e42 ;  /* 0x3fe62e4200097882 */ /* 0x000fe20000000000 */
[----:B------:R-:W-:-:S02]  /*15f0*/  IMAD.MOV.U32 R17, RZ, RZ, 0x3ed0f5d2 ;  /* 0x3ed0f5d2ff117424 */ /* 0x000fc400078e00ff */
[----:B------:R-:W-:-:S10]  /*1600*/  @!P0 DMUL R8, R8, 1.80143985094819840000e+16 ;  /* 0x4350000008088828 */ /* 0x000fd40000000000 */
[----:B------:R-:W-:Y:S01]  /*1610*/  @!P0 IMAD.MOV.U32 R10, RZ, RZ, R9 ;  /* 0x000000ffff0a8224 */ /* 0x000fe200078e0009 */
[----:B------:R-:W-:Y:S01]  /*1620*/  @!P0 LEA.HI R5, R9, 0xffffffca, RZ, 0xc ;  /* 0xffffffca09058811 */ /* 0x000fe200078f60ff */
[----:B------:R-:W-:-:S03]  /*1630*/  @!P0 IMAD.MOV.U32 R14, RZ, RZ, R8 ;  /* 0x000000ffff0e8224 */ /* 0x000fc600078e0008 */
[----:B------:R-:W-:Y:S01]  /*1640*/  LOP3.LUT R10, R10, 0x800fffff, RZ, 0xc0, !PT ;  /* 0x800fffff0a0a7812 */ /* 0x000fe200078ec0ff */
[----:B------:R-:W-:-:S03]  /*1650*/  VIADD R8, R5, 0xfffffc01 ;  /* 0xfffffc0105087836 */ /* 0x000fc60000000000 */
[----:B------:R-:W-:-:S04]  /*1660*/  LOP3.LUT R15, R10, 0x3ff00000, RZ, 0xfc, !PT ;  /* 0x3ff000000a0f7812 */ /* 0x000fc800078efcff */
[----:B------:R-:W-:-:S13]  /*1670*/  ISETP.GE.U32.AND P1, PT, R15, 0x3ff6a09f, PT ;  /* 0x3ff6a09f0f00780c */ /* 0x000fda0003f26070 */
[----:B------:R-:W-:Y:S02]  /*1680*/  @P1 VIADD R11, R15, 0xfff00000 ;  /* 0xfff000000f0b1836 */ /* 0x000fe40000000000 */
[----:B------:R-:W-:Y:S02]  /*1690*/  @P1 VIADD R8, R5, 0xfffffc02 ;  /* 0xfffffc0205081836 */ /* 0x000fe40000000000 */
[----:B------:R-:W-:-:S06]  /*16a0*/  @P1 IMAD.MOV.U32 R15, RZ, RZ, R11 ;  /* 0x000000ffff0f1224 */ /* 0x000fcc00078e000b */
[C---:B------:R-:W-:Y:S02]  /*16b0*/  DADD R12, R14.reuse, 1 ;  /* 0x3ff000000e0c7429 */ /* 0x040fe40000000000 */
[----:B------:R-:W-:-:S04]  /*16c0*/  DADD R14, R14, -1 ;  /* 0xbff000000e0e7429 */ /* 0x000fc80000000000 */
[----:B------:R-:W0:Y:S02]  /*16d0*/  MUFU.RCP64H R23, R13 ;  /* 0x0000000d00177308 */ /* 0x000e240000001800 */
[----:B0-----:R-:W-:-:S08]  /*16e0*/  DFMA R10, -R12, R22, 1 ;  /* 0x3ff000000c0a742b */ /* 0x001fd00000000116 */
[----:B------:R-:W-:-:S08]  /*16f0*/  DFMA R10, R10, R10, R10 ;  /* 0x0000000a0a0a722b */ /* 0x000fd0000000000a */
[----:B------:R-:W-:-:S08]  /*1700*/  DFMA R22, R22, R10, R22 ;  /* 0x0000000a1616722b */ /* 0x000fd00000000016 */
[----:B------:R-:W-:-:S08]  /*1710*/  DMUL R10, R14, R22 ;  /* 0x000000160e0a7228 */ /* 0x000fd00000000000 */
[----:B------:R-:W-:-:S08]  /*1720*/  DFMA R10, R14, R22, R10 ;  /* 0x000000160e0a722b */ /* 0x000fd0000000000a */
[-C--:B------:R-:W-:Y:S02]  /*1730*/  DMUL R18, R10, R10.reuse ;  /* 0x0000000a0a127228 */ /* 0x080fe40000000000 */
[----:B------:R-:W-:Y:S02]  /*1740*/  DADD R20, R14, -R10 ;  /* 0x000000000e147229 */ /* 0x000fe4000000080a */
[----:B------:R-:W-:-:S04]  /*1750*/  DMUL R26, R10, R10 ;  /* 0x0000000a0a1a7228 */ /* 0x000fc80000000000 */
[----:B------:R-:W-:Y:S01]  /*1760*/  DFMA R12, R18, UR6, R16 ;  /* 0x00000006120c7c2b */ /* 0x000fe20008000010 */
        /* <DEDUP_REMOVED lines=11> */
[----:B------:R-:W-:-:S03]  /*1820*/  DFMA R22, R10, R10, -R26 ;  /* 0x0000000a0a16722b */ /* 0x000fc6000000081a */
        /* <DEDUP_REMOVED lines=14> */
[----:B------:R-:W-:Y:S01]  /*1910*/  DMUL R16, R10, R26 ;  /* 0x0000001a0a107228 */ /* 0x000fe20000000000 */
[----:B------:R-:W-:Y:S01]  /*1920*/  VIADD R21, R15, 0x100000 ;  /* 0x001000000f157836 */ /* 0x000fe20000000000 */
[----:B------:R-:W-:-:S04]  /*1930*/  MOV R20, R14 ;  /* 0x0000000e00147202 */ /* 0x000fc80000000f00 */
[----:B------:R-:W-:Y:S01]  /*1940*/  DADD R18, R18, -UR6 ;  /* 0x8000000612127e29 */ /* 0x000fe20008000000 */
[----:B------:R-:W-:Y:S01]  /*1950*/  UMOV UR6, 0x80000000 ;  /* 0x8000000000067882 */ /* 0x000fe20000000000 */
[C---:B------:R-:W-:Y:S01]  /*1960*/  DFMA R24, R10.reuse, R26, -R16 ;  /* 0x0000001a0a18722b */ /* 0x040fe20000000810 */
[----:B------:R-:W-:Y:S01]  /*1970*/  UMOV UR7, 0x43300000 ;  /* 0x4330000000077882 */ /* 0x000fe20000000000 */
[----:B------:R-:W-:-:S04]  /*1980*/  DFMA R20, R10, R20, R22 ;  /* 0x000000140a14722b */ /* 0x000fc80000000016 */
[----:B------:R-:W-:Y:S02]  /*1990*/  DADD R22, R12, R18 ;  /* 0x000000000c167229 */ /* 0x000fe40000000012 */
[----:B------:R-:W-:-:S06]  /*19a0*/  DFMA R24, R14, R26, R24 ;  /* 0x0000001a0e18722b */ /* 0x000fcc0000000018 */
[----:B------:R-:W-:Y:S02]  /*19b0*/  DMUL R26, R22, R16 ;  /* 0x00000010161a7228 */ /* 0x000fe40000000000 */
[----:B------:R-:W-:Y:S02]  /*19c0*/  DFMA R20, R10, R20, R24 ;  /* 0x000000140a14722b */ /* 0x000fe40000000018 */
[----:B------:R-:W-:-:S04]  /*19d0*/  DADD R24, R12, -R22 ;  /* 0x000000000c187229 */ /* 0x000fc80000000816 */
[----:B------:R-:W-:-:S04]  /*19e0*/  DFMA R12, R22, R16, -R26 ;  /* 0x00000010160c722b */ /* 0x000fc8000000081a */
[----:B------:R-:W-:-:S04]  /*19f0*/  DADD R24, R18, R24 ;  /* 0x0000000012187229 */ /* 0x000fc80000000018 */
        /* <DEDUP_REMOVED lines=9> */
[----:B------:R-:W-:Y:S01]  /*1a90*/  DADD R14, R14, R10 ;  /* 0x000000000e0e7229 */ /* 0x000fe2000000000a */
[----:B------:R-:W-:Y:S01]  /*1aa0*/  LOP3.LUT R10, R8, 0x80000000, RZ, 0x3c, !PT ;  /* 0x80000000080a7812 */ /* 0x000fe200078e3cff */
[----:B------:R-:W-:-:S06]  /*1ab0*/  IMAD.MOV.U32 R11, RZ, RZ, 0x43300000 ;  /* 0x43300000ff0b7424 */ /* 0x000fcc00078e00ff */
[----:B------:R-:W-:Y:S02]  /*1ac0*/  DADD R16, R12, R14 ;  /* 0x000000000c107229 */ /* 0x000fe4000000000e */
[----:B------:R-:W-:Y:S01]  /*1ad0*/  DADD R10, R10, -UR6 ;  /* 0x800000060a0a7e29 */ /* 0x000fe20008000000 */
[----:B------:R-:W-:Y:S01]  /*1ae0*/  UMOV UR6, 0xfefa39ef ;  /* 0xfefa39ef00067882 */ /* 0x000fe20000000000 */
[----:B------:R-:W-:-:S04]  /*1af0*/  UMOV UR7, 0x3fe62e42 ;  /* 0x3fe62e4200077882 */ /* 0x000fc80000000000 */
[--C-:B------:R-:W-:Y:S02]  /*1b00*/  DADD R12, R12, -R16.reuse ;  /* 0x000000000c0c7229 */ /* 0x100fe40000000810 */
[----:B------:R-:W-:Y:S01]  /*1b10*/  DFMA R8, R10, UR6, R16 ;  /* 0x000000060a087c2b */ /* 0x000fe20008000010 */
[----:B------:R-:W-:Y:S01]  /*1b20*/  UMOV UR6, 0x3b39803f ;  /* 0x3b39803f00067882 */ /* 0x000fe20000000000 */
[----:B------:R-:W-:-:S04]  /*1b30*/  UMOV UR7, 0x3c7abc9e ;  /* 0x3c7abc9e00077882 */ /* 0x000fc80000000000 */
[----:B------:R-:W-:Y:S02]  /*1b40*/  DADD R12, R14, R12 ;  /* 0x000000000e0c7229 */ /* 0x000fe4000000000c */
[----:B------:R-:W-:-:S08]  /*1b50*/  DFMA R18, R10, -UR8, R8 ;  /* 0x800000080a127c2b */ /* 0x000fd00008000008 */
[----:B------:R-:W-:-:S08]  /*1b60*/  DADD R18, -R16, R18 ;  /* 0x0000000010127229 */ /* 0x000fd00000000112 */
[----:B------:R-:W-:-:S08]  /*1b70*/  DADD R12, R12, -R18 ;  /* 0x000000000c0c7229 */ /* 0x000fd00000000812 */
[----:B------:R-:W-:Y:S01]  /*1b80*/  DFMA R12, R10, UR6, R12 ;  /* 0x000000060a0c7c2b */ /* 0x000fe2000800000c */
[----:B------:R-:W-:Y:S02]  /*1b90*/  USHF.L.U32 UR7, UR5, 0x1, URZ ;  /* 0x0000000105077899 */ /* 0x000fe400080006ff */
[----:B------:R-:W-:Y:S02]  /*1ba0*/  ULOP3.LUT UR6, UR5, 0xff0fffff, URZ, 0xc0, !UPT ;  /* 0xff0fffff05067892 */ /* 0x000fe4000f8ec0ff */
[----:B------:R-:W-:-:S03]  /*1bb0*/  UISETP.GT.U32.AND UP0, UPT, UR7, -0x2000001, UPT ;  /* 0xfdffffff0700788c */ /* 0x000fc6000bf04070 */
[----:B------:R-:W-:Y:S01]  /*1bc0*/  DADD R10, R8, R12 ;  /* 0x00000000080a7229 */ /* 0x000fe2000000000c */
[----:B------:R-:W-:-:S03]  /*1bd0*/  USEL UR7, UR6, UR5, UP0 ;  /* 0x0000000506077287 */ /* 0x000fc60008000000 */
[----:B------:R-:W-:-:S04]  /*1be0*/  UMOV UR6, UR4 ;  /* 0x0000000400067c82 */ /* 0x000fc80008000000 */
[----:B------:R-:W-:Y:S02]  /*1bf0*/  DADD R14, R8, -R10 ;  /* 0x00000000080e7229 */ /* 0x000fe4000000080a */
[----:B------:R-:W-:-:S06]  /*1c00*/  DMUL R8, R10, UR6 ;  /* 0x000000060a087c28 */ /* 0x000fcc0008000000 */
[----:B------:R-:W-:Y:S02]  /*1c10*/  DADD R14, R12, R14 ;  /* 0x000000000c0e7229 */ /* 0x000fe4000000000e */
[----:B------:R-:W-:Y:S01]  /*1c20*/  DFMA R10, R10, UR6, -R8 ;  /* 0x000000060a0a7c2b */ /* 0x000fe20008000808 */
[----:B------:R-:W-:Y:S02]  /*1c30*/  IMAD.MOV.U32 R12, RZ, RZ, 0x652b82fe ;  /* 0x652b82feff0c7424 */ /* 0x000fe400078e00ff */
[----:B------:R-:W-:-:S05]  /*1c40*/  IMAD.MOV.U32 R13, RZ, RZ, 0x3ff71547 ;  /* 0x3ff71547ff0d7424 */ /* 0x000fca00078e00ff */
[----:B------:R-:W-:Y:S01]  /*1c50*/  DFMA R14, R14, UR6, R10 ;  /* 0x000000060e0e7c2b */ /* 0x000fe2000800000a */
[----:B------:R-:W-:Y:S01]  /*1c60*/  UMOV UR6, 0x3b39803f ;  /* 0x3b39803f00067882 */ /* 0x000fe20000000000 */
[----:B------:R-:W-:-:S06]  /*1c70*/  UMOV UR7, 0x3c7abc9e ;  /* 0x3c7abc9e00077882 */ /* 0x000fcc0000000000 */
[----:B------:R-:W-:-:S08]  /*1c80*/  DADD R10, R8, R14 ;  /* 0x00000000080a7229 */ /* 0x000fd0000000000e */
[----:B------:R-:W-:Y:S02]  /*1c90*/  DFMA R12, R10, R12, 6.75539944105574400000e+15 ;  /* 0x433800000a0c742b */ /* 0x000fe4000000000c */
[----:B------:R-:W-:Y:S01]  /*1ca0*/  FSETP.GEU.AND P0, PT, |R11|, 4.1917929649353027344, PT ;  /* 0x4086232b0b00780b */ /* 0x000fe20003f0e200 */
[----:B------:R-:W-:-:S05]  /*1cb0*/  DADD R8, R8, -R10 ;  /* 0x0000000008087229 */ /* 0x000fca000000080a */
[----:B------:R-:W-:-:S03]  /*1cc0*/  DADD R16, R12, -6.75539944105574400000e+15 ;  /* 0xc33800000c107429 */ /* 0x000fc60000000000 */
[----:B------:R-:W-:-:S05]  /*1cd0*/  DADD R14, R14, R8 ;  /* 0x000000000e0e7229 */ /* 0x000fca0000000008 */
[----:B------:R-:W-:-:S08]  /*1ce0*/  DFMA R18, R16, -UR8, R10 ;  /* 0x8000000810127c2b */ /* 0x000fd0000800000a */
        /* <DEDUP_REMOVED lines=47> */
.L_x_120:
[----:B------:R-:W-:Y:S02]  /*1fe0*/  DFMA R14, R14, R8, R8 ;  /* 0x000000080e0e722b */ /* 0x000fe40000000008 */
[----:B------:R-:W-:-:S08]  /*1ff0*/  DSETP.NEU.AND P0, PT, |R8|, +INF , PT ;  /* 0x7ff000000800742a */ /* 0x000fd00003f0d200 */
[----:B------:R-:W-:Y:S01]  /*2000*/  FSEL R5, R8, R14, !P0 ;  /* 0x0000000e08057208 */ /* 0x000fe20004000000 */
[----:B------:R-:W-:Y:S01]  /*2010*/  IMAD.MOV.U32 R8, RZ, RZ, R0 ;  /* 0x000000ffff087224 */ /* 0x000fe200078e0000 */
[----:B------:R-:W-:Y:S01]  /*2020*/  FSEL R14, R9, R15, !P0 ;  /* 0x0000000f090e7208 */ /* 0x000fe20004000000 */
[----:B------:R-:W-:-:S04]  /*2030*/  IMAD.MOV.U32 R9, RZ, RZ, 0x0 ;  /* 0x00000000ff097424 */ /* 0x000fc800078e00ff */
[----:B------:R-:W-:Y:S05]  /*2040*/  RET.REL.NODEC R8 `(_Z23FillWeightArrayV_KernelddPdf) ;  /* 0xffffffdc08ec7950 */ /* 0x000fea0003c3ffff */
.L_x_121:
        /* <DEDUP_REMOVED lines=11> */
.L_x_131:


//--------------------- .nv.shared.reserved.0     --------------------------
	.section	.nv.shared.reserved.0,"aw",@nobits
	.weak		__nv_reservedSMEM_offset_0_alias
	.size		__nv_reservedSMEM_offset_0_alias, 0, 64
	.other		__nv_reservedSMEM_offset_0_alias,@"STO_CUDA_RESERVED_SHARED STV_DEFAULT"
__nv_reservedSMEM_offset_0_alias:
	.zero		0
	.zero		64


//--------------------- .nv.constant0._Z19Fill_Category_LablePdS_S_Pi --------------------------
	.section	.nv.constant0._Z19Fill_Category_LablePdS_S_Pi,"a",@progbits
	.sectionflags	@""
	.align	4
.nv.constant0._Z19Fill_Category_LablePdS_S_Pi:
	.zero		928


//--------------------- .nv.constant0._Z38Statistical_SVGsum_Fill_Category_LableiPdS_S_PiS_S_S_S_iiS0_ --------------------------
	.section	.nv.constant0._Z38Statistical_SVGsum_Fill_Category_LableiPdS_S_PiS_S_S_S_iiS0_,"a",@progbits
	.sectionflags	@""
	.align	4
.nv.constant0._Z38Statistical_SVGsum_Fill_Category_LableiPdS_S_PiS_S_S_S_iiS0_:
	.zero		984


//--------------------- .nv.constant0._Z27FillWeightArrayG_out_KernelddPdf --------------------------
	.section	.nv.constant0._Z27FillWeightArrayG_out_KernelddPdf,"a",@progbits
	.sectionflags	@""
	.align	4
.nv.constant0._Z27FillWeightArrayG_out_KernelddPdf:
	.zero		924


//--------------------- .nv.constant0._Z27FillWeightArrayS_out_KernelddPdf --------------------------
	.section	.nv.constant0._Z27FillWeightArrayS_out_KernelddPdf,"a",@progbits
	.sectionflags	@""
	.align	4
.nv.constant0._Z27FillWeightArrayS_out_KernelddPdf:
	.zero		924


//--------------------- .nv.constant0._Z23FillWeightArrayV_KernelddPdf --------------------------
	.section	.nv.constant0._Z23FillWeightArrayV_KernelddPdf,"a",@progbits
	.sectionflags	@""
	.align	4
.nv.constant0._Z23FillWeightArrayV_KernelddPdf:
	.zero		924


//--------------------- SYMBOLS --------------------------

	.type		.nv.reservedSmem.offset0,@object
	.size		.nv.reservedSmem.offset0,0x4
